//
// Generated by NVIDIA NVVM Compiler
//
// Compiler Build ID: CL-36424714
// Cuda compilation tools, release 13.0, V13.0.88
// Based on NVVM 20.0.0
//

.version 9.0
.target sm_100
.address_size 64

	// .globl	_Z15mysgemm_v12_anoiiifPK6__halfS1_fPf

.visible .entry _Z15mysgemm_v12_anoiiifPK6__halfS1_fPf(
	.param .u32 _Z15mysgemm_v12_anoiiifPK6__halfS1_fPf_param_0,
	.param .u32 _Z15mysgemm_v12_anoiiifPK6__halfS1_fPf_param_1,
	.param .u32 _Z15mysgemm_v12_anoiiifPK6__halfS1_fPf_param_2,
	.param .f32 _Z15mysgemm_v12_anoiiifPK6__halfS1_fPf_param_3,
	.param .u64 .ptr .align 1 _Z15mysgemm_v12_anoiiifPK6__halfS1_fPf_param_4,
	.param .u64 .ptr .align 1 _Z15mysgemm_v12_anoiiifPK6__halfS1_fPf_param_5,
	.param .f32 _Z15mysgemm_v12_anoiiifPK6__halfS1_fPf_param_6,
	.param .u64 .ptr .align 1 _Z15mysgemm_v12_anoiiifPK6__halfS1_fPf_param_7
)
.maxntid 256
{
	.reg .pred 	%p<34>;
	.reg .b32 	%r<160>;
	.reg .b32 	%f<233>;
	.reg .b64 	%rd<32>;

	ld.param.u32 	%r44, [_Z15mysgemm_v12_anoiiifPK6__halfS1_fPf_param_0];
	ld.param.u32 	%r45, [_Z15mysgemm_v12_anoiiifPK6__halfS1_fPf_param_1];
	ld.param.u32 	%r46, [_Z15mysgemm_v12_anoiiifPK6__halfS1_fPf_param_2];
	ld.param.u64 	%rd7, [_Z15mysgemm_v12_anoiiifPK6__halfS1_fPf_param_4];
	ld.param.u64 	%rd8, [_Z15mysgemm_v12_anoiiifPK6__halfS1_fPf_param_5];
	cvta.to.global.u64 	%rd1, %rd8;
	cvta.to.global.u64 	%rd2, %rd7;
	mov.u32 	%r47, %ctaid.x;
	mov.u32 	%r48, %ntid.x;
	mov.u32 	%r49, %tid.x;
	mad.lo.s32 	%r50, %r47, %r48, %r49;
	shr.u32 	%r1, %r50, 5;
	mov.u32 	%r51, %ctaid.y;
	mov.u32 	%r52, %ntid.y;
	mov.u32 	%r53, %tid.y;
	mad.lo.s32 	%r2, %r51, %r52, %r53;
	setp.lt.s32 	%p1, %r46, 1;
	mov.f32 	%f168, 0f00000000;
	mov.f32 	%f167, %f168;
	mov.f32 	%f166, %f168;
	mov.f32 	%f165, %f168;
	mov.f32 	%f164, %f168;
	mov.f32 	%f163, %f168;
	mov.f32 	%f162, %f168;
	mov.f32 	%f161, %f168;
	@%p1 bra 	$L__BB0_18;
	shl.b32 	%r3, %r1, 4;
	shl.b32 	%r55, %r2, 4;
	add.s32 	%r4, %r3, 16;
	add.s32 	%r5, %r55, 16;
	mul.lo.s32 	%r6, %r46, %r55;
	add.s32 	%r56, %r46, -1;
	shr.u32 	%r57, %r56, 4;
	add.s32 	%r7, %r57, 1;
	and.b32  	%r8, %r7, 3;
	setp.lt.u32 	%p2, %r46, 49;
	mov.b32 	%r159, 0;
	mov.f32 	%f161, 0f00000000;
	mov.f32 	%f162, %f161;
	mov.f32 	%f163, %f161;
	mov.f32 	%f164, %f161;
	mov.f32 	%f165, %f161;
	mov.f32 	%f166, %f161;
	mov.f32 	%f167, %f161;
	mov.f32 	%f168, %f161;
	@%p2 bra 	$L__BB0_13;
	mad.lo.s32 	%r153, %r44, 48, %r3;
	shl.b32 	%r10, %r44, 6;
	shl.b32 	%r59, %r44, 5;
	add.s32 	%r152, %r59, %r3;
	mul.wide.u32 	%rd9, %r6, 2;
	add.s64 	%rd10, %rd9, %rd1;
	add.s64 	%rd31, %rd10, 96;
	shl.b32 	%r60, %r44, 4;
	add.s32 	%r149, %r60, %r3;
	and.b32  	%r61, %r7, 536870908;
	neg.s32 	%r148, %r61;
	mov.f32 	%f161, 0f00000000;
	mov.b32 	%r154, 32;
	mov.u32 	%r150, %r3;
	mov.u32 	%r151, %r6;
$L__BB0_3:
	setp.gt.s32 	%p3, %r5, %r45;
	setp.gt.s32 	%p4, %r4, %r44;
	add.s32 	%r62, %r154, -16;
	setp.gt.s32 	%p5, %r62, %r46;
	or.pred  	%p6, %p4, %p5;
	or.pred  	%p7, %p6, %p3;
	@%p7 bra 	$L__BB0_5;
	mul.wide.s32 	%rd11, %r150, 2;
	add.s64 	%rd12, %rd2, %rd11;
	wmma.load.a.sync.aligned.col.m16n16k16.global.f16 	{%r63, %r64, %r65, %r66, %r67, %r68, %r69, %r70}, [%rd12], %r44;
	mul.wide.u32 	%rd13, %r151, 2;
	add.s64 	%rd14, %rd1, %rd13;
	wmma.load.b.sync.aligned.col.m16n16k16.global.f16 	{%r71, %r72, %r73, %r74, %r75, %r76, %r77, %r78}, [%rd14], %r46;
	wmma.mma.sync.aligned.col.col.m16n16k16.f32.f32 {%f168, %f167, %f166, %f165, %f164, %f163, %f162, %f161}, {%r63, %r64, %r65, %r66, %r67, %r68, %r69, %r70}, {%r71, %r72, %r73, %r74, %r75, %r76, %r77, %r78}, {%f168, %f167, %f166, %f165, %f164, %f163, %f162, %f161};
$L__BB0_5:
	setp.gt.s32 	%p8, %r5, %r45;
	setp.gt.s32 	%p9, %r4, %r44;
	setp.gt.s32 	%p10, %r154, %r46;
	or.pred  	%p11, %p9, %p10;
	or.pred  	%p12, %p11, %p8;
	@%p12 bra 	$L__BB0_7;
	mul.wide.s32 	%rd15, %r149, 2;
	add.s64 	%rd16, %rd2, %rd15;
	wmma.load.a.sync.aligned.col.m16n16k16.global.f16 	{%r79, %r80, %r81, %r82, %r83, %r84, %r85, %r86}, [%rd16], %r44;
	add.s64 	%rd17, %rd31, -64;
	wmma.load.b.sync.aligned.col.m16n16k16.global.f16 	{%r87, %r88, %r89, %r90, %r91, %r92, %r93, %r94}, [%rd17], %r46;
	wmma.mma.sync.aligned.col.col.m16n16k16.f32.f32 {%f168, %f167, %f166, %f165, %f164, %f163, %f162, %f161}, {%r79, %r80, %r81, %r82, %r83, %r84, %r85, %r86}, {%r87, %r88, %r89, %r90, %r91, %r92, %r93, %r94}, {%f168, %f167, %f166, %f165, %f164, %f163, %f162, %f161};
$L__BB0_7:
	setp.gt.s32 	%p13, %r5, %r45;
	setp.gt.s32 	%p14, %r4, %r44;
	add.s32 	%r95, %r154, 16;
	setp.gt.s32 	%p15, %r95, %r46;
	or.pred  	%p16, %p14, %p15;
	or.pred  	%p17, %p16, %p13;
	@%p17 bra 	$L__BB0_9;
	mul.wide.s32 	%rd18, %r152, 2;
	add.s64 	%rd19, %rd2, %rd18;
	wmma.load.a.sync.aligned.col.m16n16k16.global.f16 	{%r96, %r97, %r98, %r99, %r100, %r101, %r102, %r103}, [%rd19], %r44;
	add.s64 	%rd20, %rd31, -32;
	wmma.load.b.sync.aligned.col.m16n16k16.global.f16 	{%r104, %r105, %r106, %r107, %r108, %r109, %r110, %r111}, [%rd20], %r46;
	wmma.mma.sync.aligned.col.col.m16n16k16.f32.f32 {%f168, %f167, %f166, %f165, %f164, %f163, %f162, %f161}, {%r96, %r97, %r98, %r99, %r100, %r101, %r102, %r103}, {%r104, %r105, %r106, %r107, %r108, %r109, %r110, %r111}, {%f168, %f167, %f166, %f165, %f164, %f163, %f162, %f161};
$L__BB0_9:
	setp.gt.s32 	%p18, %r5, %r45;
	setp.gt.s32 	%p19, %r4, %r44;
	add.s32 	%r112, %r154, 32;
	setp.gt.s32 	%p20, %r112, %r46;
	or.pred  	%p21, %p19, %p20;
	or.pred  	%p22, %p21, %p18;
	@%p22 bra 	$L__BB0_11;
	mul.wide.s32 	%rd21, %r153, 2;
	add.s64 	%rd22, %rd2, %rd21;
	wmma.load.a.sync.aligned.col.m16n16k16.global.f16 	{%r113, %r114, %r115, %r116, %r117, %r118, %r119, %r120}, [%rd22], %r44;
	wmma.load.b.sync.aligned.col.m16n16k16.global.f16 	{%r121, %r122, %r123, %r124, %r125, %r126, %r127, %r128}, [%rd31], %r46;
	wmma.mma.sync.aligned.col.col.m16n16k16.f32.f32 {%f168, %f167, %f166, %f165, %f164, %f163, %f162, %f161}, {%r113, %r114, %r115, %r116, %r117, %r118, %r119, %r120}, {%r121, %r122, %r123, %r124, %r125, %r126, %r127, %r128}, {%f168, %f167, %f166, %f165, %f164, %f163, %f162, %f161};
$L__BB0_11:
	add.s32 	%r154, %r154, 64;
	add.s32 	%r153, %r153, %r10;
	add.s32 	%r152, %r152, %r10;
	add.s64 	%rd31, %rd31, 128;
	add.s32 	%r151, %r151, 64;
	add.s32 	%r150, %r150, %r10;
	add.s32 	%r149, %r149, %r10;
	add.s32 	%r148, %r148, 4;
	setp.ne.s32 	%p23, %r148, 0;
	@%p23 bra 	$L__BB0_3;
	add.s32 	%r159, %r154, -32;
$L__BB0_13:
	setp.eq.s32 	%p24, %r8, 0;
	@%p24 bra 	$L__BB0_18;
	add.s32 	%r158, %r159, %r6;
	mad.lo.s32 	%r157, %r159, %r44, %r3;
	shl.b32 	%r32, %r44, 4;
	neg.s32 	%r156, %r8;
$L__BB0_15:
	.pragma "nounroll";
	setp.gt.s32 	%p25, %r5, %r45;
	setp.gt.s32 	%p26, %r4, %r44;
	add.s32 	%r159, %r159, 16;
	setp.gt.s32 	%p27, %r159, %r46;
	or.pred  	%p28, %p26, %p27;
	or.pred  	%p29, %p28, %p25;
	@%p29 bra 	$L__BB0_17;
	mul.wide.s32 	%rd23, %r157, 2;
	add.s64 	%rd24, %rd2, %rd23;
	wmma.load.a.sync.aligned.col.m16n16k16.global.f16 	{%r129, %r130, %r131, %r132, %r133, %r134, %r135, %r136}, [%rd24], %r44;
	mul.wide.u32 	%rd25, %r158, 2;
	add.s64 	%rd26, %rd1, %rd25;
	wmma.load.b.sync.aligned.col.m16n16k16.global.f16 	{%r137, %r138, %r139, %r140, %r141, %r142, %r143, %r144}, [%rd26], %r46;
	wmma.mma.sync.aligned.col.col.m16n16k16.f32.f32 {%f168, %f167, %f166, %f165, %f164, %f163, %f162, %f161}, {%r129, %r130, %r131, %r132, %r133, %r134, %r135, %r136}, {%r137, %r138, %r139, %r140, %r141, %r142, %r143, %r144}, {%f168, %f167, %f166, %f165, %f164, %f163, %f162, %f161};
$L__BB0_17:
	add.s32 	%r158, %r158, 16;
	add.s32 	%r157, %r157, %r32;
	add.s32 	%r156, %r156, 1;
	setp.ne.s32 	%p30, %r156, 0;
	@%p30 bra 	$L__BB0_15;
$L__BB0_18:
	shl.b32 	%r42, %r1, 4;
	shl.b32 	%r43, %r2, 4;
	add.s32 	%r145, %r42, 16;
	setp.gt.s32 	%p31, %r145, %r44;
	add.s32 	%r146, %r43, 16;
	setp.gt.s32 	%p32, %r146, %r45;
	or.pred  	%p33, %p31, %p32;
	@%p33 bra 	$L__BB0_20;
	ld.param.u64 	%rd30, [_Z15mysgemm_v12_anoiiifPK6__halfS1_fPf_param_7];
	ld.param.f32 	%f152, [_Z15mysgemm_v12_anoiiifPK6__halfS1_fPf_param_6];
	ld.param.f32 	%f151, [_Z15mysgemm_v12_anoiiifPK6__halfS1_fPf_param_3];
	mad.lo.s32 	%r147, %r43, %r44, %r42;
	cvta.to.global.u64 	%rd27, %rd30;
	mul.wide.u32 	%rd28, %r147, 4;
	add.s64 	%rd29, %rd27, %rd28;
	wmma.load.c.sync.aligned.col.m16n16k16.global.f32 	{%f127, %f128, %f129, %f130, %f131, %f132, %f133, %f134}, [%rd29], %r44;
	mul.f32 	%f135, %f152, %f127;
	fma.rn.f32 	%f136, %f151, %f168, %f135;
	mul.f32 	%f137, %f152, %f128;
	fma.rn.f32 	%f138, %f151, %f167, %f137;
	mul.f32 	%f139, %f152, %f129;
	fma.rn.f32 	%f140, %f151, %f166, %f139;
	mul.f32 	%f141, %f152, %f130;
	fma.rn.f32 	%f142, %f151, %f165, %f141;
	mul.f32 	%f143, %f152, %f131;
	fma.rn.f32 	%f144, %f151, %f164, %f143;
	mul.f32 	%f145, %f152, %f132;
	fma.rn.f32 	%f146, %f151, %f163, %f145;
	mul.f32 	%f147, %f152, %f133;
	fma.rn.f32 	%f148, %f151, %f162, %f147;
	mul.f32 	%f149, %f152, %f134;
	fma.rn.f32 	%f150, %f151, %f161, %f149;
	wmma.store.d.sync.aligned.col.m16n16k16.global.f32 	[%rd29], {%f136, %f138, %f140, %f142, %f144, %f146, %f148, %f150}, %r44;
$L__BB0_20:
	ret;

}
	// .globl	_Z11mysgemm_v12iiifPK6__halfS1_fPf
.visible .entry _Z11mysgemm_v12iiifPK6__halfS1_fPf(
	.param .u32 _Z11mysgemm_v12iiifPK6__halfS1_fPf_param_0,
	.param .u32 _Z11mysgemm_v12iiifPK6__halfS1_fPf_param_1,
	.param .u32 _Z11mysgemm_v12iiifPK6__halfS1_fPf_param_2,
	.param .f32 _Z11mysgemm_v12iiifPK6__halfS1_fPf_param_3,
	.param .u64 .ptr .align 1 _Z11mysgemm_v12iiifPK6__halfS1_fPf_param_4,
	.param .u64 .ptr .align 1 _Z11mysgemm_v12iiifPK6__halfS1_fPf_param_5,
	.param .f32 _Z11mysgemm_v12iiifPK6__halfS1_fPf_param_6,
	.param .u64 .ptr .align 1 _Z11mysgemm_v12iiifPK6__halfS1_fPf_param_7
)
{
	.reg .pred 	%p<34>;
	.reg .b32 	%r<160>;
	.reg .b32 	%f<233>;
	.reg .b64 	%rd<32>;

	ld.param.u32 	%r44, [_Z11mysgemm_v12iiifPK6__halfS1_fPf_param_0];
	ld.param.u32 	%r45, [_Z11mysgemm_v12iiifPK6__halfS1_fPf_param_1];
	ld.param.u32 	%r46, [_Z11mysgemm_v12iiifPK6__halfS1_fPf_param_2];
	ld.param.u64 	%rd7, [_Z11mysgemm_v12iiifPK6__halfS1_fPf_param_4];
	ld.param.u64 	%rd8, [_Z11mysgemm_v12iiifPK6__halfS1_fPf_param_5];
	cvta.to.global.u64 	%rd1, %rd8;
	cvta.to.global.u64 	%rd2, %rd7;
	mov.u32 	%r47, %ctaid.x;
	mov.u32 	%r48, %ntid.x;
	mov.u32 	%r49, %tid.x;
	mad.lo.s32 	%r50, %r47, %r48, %r49;
	shr.u32 	%r1, %r50, 5;
	mov.u32 	%r51, %ctaid.y;
	mov.u32 	%r52, %ntid.y;
	mov.u32 	%r53, %tid.y;
	mad.lo.s32 	%r2, %r51, %r52, %r53;
	setp.lt.s32 	%p1, %r46, 1;
	mov.f32 	%f168, 0f00000000;
	mov.f32 	%f167, %f168;
	mov.f32 	%f166, %f168;
	mov.f32 	%f165, %f168;
	mov.f32 	%f164, %f168;
	mov.f32 	%f163, %f168;
	mov.f32 	%f162, %f168;
	mov.f32 	%f161, %f168;
	@%p1 bra 	$L__BB1_18;
	shl.b32 	%r3, %r1, 4;
	shl.b32 	%r55, %r2, 4;
	add.s32 	%r4, %r3, 16;
	add.s32 	%r5, %r55, 16;
	mul.lo.s32 	%r6, %r46, %r55;
	add.s32 	%r56, %r46, -1;
	shr.u32 	%r57, %r56, 4;
	add.s32 	%r7, %r57, 1;
	and.b32  	%r8, %r7, 3;
	setp.lt.u32 	%p2, %r46, 49;
	mov.b32 	%r159, 0;
	mov.f32 	%f161, 0f00000000;
	mov.f32 	%f162, %f161;
	mov.f32 	%f163, %f161;
	mov.f32 	%f164, %f161;
	mov.f32 	%f165, %f161;
	mov.f32 	%f166, %f161;
	mov.f32 	%f167, %f161;
	mov.f32 	%f168, %f161;
	@%p2 bra 	$L__BB1_13;
	mad.lo.s32 	%r153, %r44, 48, %r3;
	shl.b32 	%r10, %r44, 6;
	shl.b32 	%r59, %r44, 5;
	add.s32 	%r152, %r59, %r3;
	mul.wide.u32 	%rd9, %r6, 2;
	add.s64 	%rd10, %rd9, %rd1;
	add.s64 	%rd31, %rd10, 96;
	shl.b32 	%r60, %r44, 4;
	add.s32 	%r149, %r60, %r3;
	and.b32  	%r61, %r7, 536870908;
	neg.s32 	%r148, %r61;
	mov.f32 	%f161, 0f00000000;
	mov.b32 	%r154, 32;
	mov.u32 	%r150, %r3;
	mov.u32 	%r151, %r6;
$L__BB1_3:
	setp.gt.s32 	%p3, %r5, %r45;
	setp.gt.s32 	%p4, %r4, %r44;
	add.s32 	%r62, %r154, -16;
	setp.gt.s32 	%p5, %r62, %r46;
	or.pred  	%p6, %p4, %p5;
	or.pred  	%p7, %p6, %p3;
	@%p7 bra 	$L__BB1_5;
	mul.wide.s32 	%rd11, %r150, 2;
	add.s64 	%rd12, %rd2, %rd11;
	wmma.load.a.sync.aligned.col.m16n16k16.global.f16 	{%r63, %r64, %r65, %r66, %r67, %r68, %r69, %r70}, [%rd12], %r44;
	mul.wide.u32 	%rd13, %r151, 2;
	add.s64 	%rd14, %rd1, %rd13;
	wmma.load.b.sync.aligned.col.m16n16k16.global.f16 	{%r71, %r72, %r73, %r74, %r75, %r76, %r77, %r78}, [%rd14], %r46;
	wmma.mma.sync.aligned.col.col.m16n16k16.f32.f32 {%f168, %f167, %f166, %f165, %f164, %f163, %f162, %f161}, {%r63, %r64, %r65, %r66, %r67, %r68, %r69, %r70}, {%r71, %r72, %r73, %r74, %r75, %r76, %r77, %r78}, {%f168, %f167, %f166, %f165, %f164, %f163, %f162, %f161};
$L__BB1_5:
	setp.gt.s32 	%p8, %r5, %r45;
	setp.gt.s32 	%p9, %r4, %r44;
	setp.gt.s32 	%p10, %r154, %r46;
	or.pred  	%p11, %p9, %p10;
	or.pred  	%p12, %p11, %p8;
	@%p12 bra 	$L__BB1_7;
	mul.wide.s32 	%rd15, %r149, 2;
	add.s64 	%rd16, %rd2, %rd15;
	wmma.load.a.sync.aligned.col.m16n16k16.global.f16 	{%r79, %r80, %r81, %r82, %r83, %r84, %r85, %r86}, [%rd16], %r44;
	add.s64 	%rd17, %rd31, -64;
	wmma.load.b.sync.aligned.col.m16n16k16.global.f16 	{%r87, %r88, %r89, %r90, %r91, %r92, %r93, %r94}, [%rd17], %r46;
	wmma.mma.sync.aligned.col.col.m16n16k16.f32.f32 {%f168, %f167, %f166, %f165, %f164, %f163, %f162, %f161}, {%r79, %r80, %r81, %r82, %r83, %r84, %r85, %r86}, {%r87, %r88, %r89, %r90, %r91, %r92, %r93, %r94}, {%f168, %f167, %f166, %f165, %f164, %f163, %f162, %f161};
$L__BB1_7:
	setp.gt.s32 	%p13, %r5, %r45;
	setp.gt.s32 	%p14, %r4, %r44;
	add.s32 	%r95, %r154, 16;
	setp.gt.s32 	%p15, %r95, %r46;
	or.pred  	%p16, %p14, %p15;
	or.pred  	%p17, %p16, %p13;
	@%p17 bra 	$L__BB1_9;
	mul.wide.s32 	%rd18, %r152, 2;
	add.s64 	%rd19, %rd2, %rd18;
	wmma.load.a.sync.aligned.col.m16n16k16.global.f16 	{%r96, %r97, %r98, %r99, %r100, %r101, %r102, %r103}, [%rd19], %r44;
	add.s64 	%rd20, %rd31, -32;
	wmma.load.b.sync.aligned.col.m16n16k16.global.f16 	{%r104, %r105, %r106, %r107, %r108, %r109, %r110, %r111}, [%rd20], %r46;
	wmma.mma.sync.aligned.col.col.m16n16k16.f32.f32 {%f168, %f167, %f166, %f165, %f164, %f163, %f162, %f161}, {%r96, %r97, %r98, %r99, %r100, %r101, %r102, %r103}, {%r104, %r105, %r106, %r107, %r108, %r109, %r110, %r111}, {%f168, %f167, %f166, %f165, %f164, %f163, %f162, %f161};
$L__BB1_9:
	setp.gt.s32 	%p18, %r5, %r45;
	setp.gt.s32 	%p19, %r4, %r44;
	add.s32 	%r112, %r154, 32;
	setp.gt.s32 	%p20, %r112, %r46;
	or.pred  	%p21, %p19, %p20;
	or.pred  	%p22, %p21, %p18;
	@%p22 bra 	$L__BB1_11;
	mul.wide.s32 	%rd21, %r153, 2;
	add.s64 	%rd22, %rd2, %rd21;
	wmma.load.a.sync.aligned.col.m16n16k16.global.f16 	{%r113, %r114, %r115, %r116, %r117, %r118, %r119, %r120}, [%rd22], %r44;
	wmma.load.b.sync.aligned.col.m16n16k16.global.f16 	{%r121, %r122, %r123, %r124, %r125, %r126, %r127, %r128}, [%rd31], %r46;
	wmma.mma.sync.aligned.col.col.m16n16k16.f32.f32 {%f168, %f167, %f166, %f165, %f164, %f163, %f162, %f161}, {%r113, %r114, %r115, %r116, %r117, %r118, %r119, %r120}, {%r121, %r122, %r123, %r124, %r125, %r126, %r127, %r128}, {%f168, %f167, %f166, %f165, %f164, %f163, %f162, %f161};
$L__BB1_11:
	add.s32 	%r154, %r154, 64;
	add.s32 	%r153, %r153, %r10;
	add.s32 	%r152, %r152, %r10;
	add.s64 	%rd31, %rd31, 128;
	add.s32 	%r151, %r151, 64;
	add.s32 	%r150, %r150, %r10;
	add.s32 	%r149, %r149, %r10;
	add.s32 	%r148, %r148, 4;
	setp.ne.s32 	%p23, %r148, 0;
	@%p23 bra 	$L__BB1_3;
	add.s32 	%r159, %r154, -32;
$L__BB1_13:
	setp.eq.s32 	%p24, %r8, 0;
	@%p24 bra 	$L__BB1_18;
	add.s32 	%r158, %r159, %r6;
	mad.lo.s32 	%r157, %r159, %r44, %r3;
	shl.b32 	%r32, %r44, 4;
	neg.s32 	%r156, %r8;
$L__BB1_15:
	.pragma "nounroll";
	setp.gt.s32 	%p25, %r5, %r45;
	setp.gt.s32 	%p26, %r4, %r44;
	add.s32 	%r159, %r159, 16;
	setp.gt.s32 	%p27, %r159, %r46;
	or.pred  	%p28, %p26, %p27;
	or.pred  	%p29, %p28, %p25;
	@%p29 bra 	$L__BB1_17;
	mul.wide.s32 	%rd23, %r157, 2;
	add.s64 	%rd24, %rd2, %rd23;
	wmma.load.a.sync.aligned.col.m16n16k16.global.f16 	{%r129, %r130, %r131, %r132, %r133, %r134, %r135, %r136}, [%rd24], %r44;
	mul.wide.u32 	%rd25, %r158, 2;
	add.s64 	%rd26, %rd1, %rd25;
	wmma.load.b.sync.aligned.col.m16n16k16.global.f16 	{%r137, %r138, %r139, %r140, %r141, %r142, %r143, %r144}, [%rd26], %r46;
	wmma.mma.sync.aligned.col.col.m16n16k16.f32.f32 {%f168, %f167, %f166, %f165, %f164, %f163, %f162, %f161}, {%r129, %r130, %r131, %r132, %r133, %r134, %r135, %r136}, {%r137, %r138, %r139, %r140, %r141, %r142, %r143, %r144}, {%f168, %f167, %f166, %f165, %f164, %f163, %f162, %f161};
$L__BB1_17:
	add.s32 	%r158, %r158, 16;
	add.s32 	%r157, %r157, %r32;
	add.s32 	%r156, %r156, 1;
	setp.ne.s32 	%p30, %r156, 0;
	@%p30 bra 	$L__BB1_15;
$L__BB1_18:
	shl.b32 	%r42, %r1, 4;
	shl.b32 	%r43, %r2, 4;
	add.s32 	%r145, %r42, 16;
	setp.gt.s32 	%p31, %r145, %r44;
	add.s32 	%r146, %r43, 16;
	setp.gt.s32 	%p32, %r146, %r45;
	or.pred  	%p33, %p31, %p32;
	@%p33 bra 	$L__BB1_20;
	ld.param.u64 	%rd30, [_Z11mysgemm_v12iiifPK6__halfS1_fPf_param_7];
	ld.param.f32 	%f152, [_Z11mysgemm_v12iiifPK6__halfS1_fPf_param_6];
	ld.param.f32 	%f151, [_Z11mysgemm_v12iiifPK6__halfS1_fPf_param_3];
	mad.lo.s32 	%r147, %r43, %r44, %r42;
	cvta.to.global.u64 	%rd27, %rd30;
	mul.wide.u32 	%rd28, %r147, 4;
	add.s64 	%rd29, %rd27, %rd28;
	wmma.load.c.sync.aligned.col.m16n16k16.global.f32 	{%f127, %f128, %f129, %f130, %f131, %f132, %f133, %f134}, [%rd29], %r44;
	mul.f32 	%f135, %f152, %f127;
	fma.rn.f32 	%f136, %f151, %f168, %f135;
	mul.f32 	%f137, %f152, %f128;
	fma.rn.f32 	%f138, %f151, %f167, %f137;
	mul.f32 	%f139, %f152, %f129;
	fma.rn.f32 	%f140, %f151, %f166, %f139;
	mul.f32 	%f141, %f152, %f130;
	fma.rn.f32 	%f142, %f151, %f165, %f141;
	mul.f32 	%f143, %f152, %f131;
	fma.rn.f32 	%f144, %f151, %f164, %f143;
	mul.f32 	%f145, %f152, %f132;
	fma.rn.f32 	%f146, %f151, %f163, %f145;
	mul.f32 	%f147, %f152, %f133;
	fma.rn.f32 	%f148, %f151, %f162, %f147;
	mul.f32 	%f149, %f152, %f134;
	fma.rn.f32 	%f150, %f151, %f161, %f149;
	wmma.store.d.sync.aligned.col.m16n16k16.global.f32 	[%rd29], {%f136, %f138, %f140, %f142, %f144, %f146, %f148, %f150}, %r44;
$L__BB1_20:
	ret;

}


// ===== COMPILED SASS (sm_100) =====

	.target	sm_100

	.elftype	@"ET_EXEC"


//--------------------- .note.nv.tkinfo           --------------------------
	.section	.note.nv.tkinfo,"",@"SHT_NOTE"
	.sectionflags	@"SHF_NOTE_NV_TKINFO"
	.tkinfo
        /*0018*/ 	.word	0x00000002
        /*0030*/ 	.string	""
        /*0030*/ 	.string	"ptxas"
        /*0030*/ 	.string	"Cuda compilation tools, release 13.0, V13.0.88"
        /*0030*/ 	.string	"Build cuda_13.0.r13.0/compiler.36424714_0"
        /*0030*/ 	.string	"-arch sm_100 -m 64 "



//--------------------- .note.nv.cuinfo           --------------------------
	.section	.note.nv.cuinfo,"",@"SHT_NOTE"
	.sectionflags	@"SHF_NOTE_NV_CUINFO"
        /*0018*/ 	.short	0x0002
        /*001a*/ 	.short	0x0064
        /*001c*/ 	.short	0x0082
	.zero		2


//--------------------- .nv.info                  --------------------------
	.section	.nv.info,"",@"SHT_CUDA_INFO"
	.align	4


	//----- nvinfo : EIATTR_REGCOUNT
	.align		4
        /*0000*/ 	.byte	0x04, 0x2f
        /*0002*/ 	.short	(.L_1 - .L_0)
	.align		4
.L_0:
        /*0004*/ 	.word	index@(_Z15mysgemm_v12_anoiiifPK6__halfS1_fPf)
        /*0008*/ 	.word	0x00000028


	//----- nvinfo : EIATTR_FRAME_SIZE
	.align		4
.L_1:
        /*000c*/ 	.byte	0x04, 0x11
        /*000e*/ 	.short	(.L_3 - .L_2)
	.align		4
.L_2:
        /*0010*/ 	.word	index@(_Z15mysgemm_v12_anoiiifPK6__halfS1_fPf)
        /*0014*/ 	.word	0x00000000


	//----- nvinfo : EIATTR_REGCOUNT
	.align		4
.L_3:
        /*0018*/ 	.byte	0x04, 0x2f
        /*001a*/ 	.short	(.L_5 - .L_4)
	.align		4
.L_4:
        /*001c*/ 	.word	index@(_Z11mysgemm_v12iiifPK6__halfS1_fPf)
        /*0020*/ 	.word	0x00000028


	//----- nvinfo : EIATTR_FRAME_SIZE
	.align		4
.L_5:
        /*0024*/ 	.byte	0x04, 0x11
        /*0026*/ 	.short	(.L_7 - .L_6)
	.align		4
.L_6:
        /*0028*/ 	.word	index@(_Z11mysgemm_v12iiifPK6__halfS1_fPf)
        /*002c*/ 	.word	0x00000000


	//----- nvinfo : EIATTR_MIN_STACK_SIZE
	.align		4
.L_7:
        /*0030*/ 	.byte	0x04, 0x12
        /*0032*/ 	.short	(.L_9 - .L_8)
	.align		4
.L_8:
        /*0034*/ 	.word	index@(_Z11mysgemm_v12iiifPK6__halfS1_fPf)
        /*0038*/ 	.word	0x00000000


	//----- nvinfo : EIATTR_MIN_STACK_SIZE
	.align		4
.L_9:
        /*003c*/ 	.byte	0x04, 0x12
        /*003e*/ 	.short	(.L_11 - .L_10)
	.align		4
.L_10:
        /*0040*/ 	.word	index@(_Z15mysgemm_v12_anoiiifPK6__halfS1_fPf)
        /*0044*/ 	.word	0x00000000
.L_11:


//--------------------- .nv.compat                --------------------------
	.section	.nv.compat,"",@"SHT_CUDA_COMPAT_INFO"
	.align	4
        /*0000*/ 	.byte	0x02, 0x09, 0x00, 0x00, 0x02, 0x02, 0x01, 0x00, 0x02, 0x05, 0x05, 0x00, 0x03, 0x07, 0x01, 0x01
        /*0010*/ 	.byte	0x02, 0x03, 0x00, 0x00, 0x02, 0x06, 0x01, 0x00, 0x04, 0x0b, 0x08, 0x00, 0x09, 0x00, 0x00, 0x00
        /*0020*/ 	.byte	0x00, 0x00, 0x00, 0x00


//--------------------- .nv.info._Z11mysgemm_v12iiifPK6__halfS1_fPf --------------------------
	.section	.nv.info._Z11mysgemm_v12iiifPK6__halfS1_fPf,"",@"SHT_CUDA_INFO"
	.sectionflags	@""
	.align	4


	//----- nvinfo : EIATTR_CUDA_API_VERSION
	.align		4
        /*0000*/ 	.byte	0x04, 0x37
        /*0002*/ 	.short	(.L_13 - .L_12)
.L_12:
        /*0004*/ 	.word	0x00000082


	//----- nvinfo : EIATTR_KPARAM_INFO
	.align		4
.L_13:
        /*0008*/ 	.byte	0x04, 0x17
        /*000a*/ 	.short	(.L_15 - .L_14)
.L_14:
        /*000c*/ 	.word	0x00000000
        /*0010*/ 	.short	0x0007
        /*0012*/ 	.short	0x0028
        /*0014*/ 	.byte	0x00, 0xf5, 0x21, 0x00


	//----- nvinfo : EIATTR_KPARAM_INFO
	.align		4
.L_15:
        /*0018*/ 	.byte	0x04, 0x17
        /*001a*/ 	.short	(.L_17 - .L_16)
.L_16:
        /*001c*/ 	.word	0x00000000
        /*0020*/ 	.short	0x0006
        /*0022*/ 	.short	0x0020
        /*0024*/ 	.byte	0x00, 0xf0, 0x11, 0x00


	//----- nvinfo : EIATTR_KPARAM_INFO
	.align		4
.L_17:
        /*0028*/ 	.byte	0x04, 0x17
        /*002a*/ 	.short	(.L_19 - .L_18)
.L_18:
        /*002c*/ 	.word	0x00000000
        /*0030*/ 	.short	0x0005
        /*0032*/ 	.short	0x0018
        /*0034*/ 	.byte	0x00, 0xf5, 0x21, 0x00


	//----- nvinfo : EIATTR_KPARAM_INFO
	.align		4
.L_19:
        /*0038*/ 	.byte	0x04, 0x17
        /*003a*/ 	.short	(.L_21 - .L_20)
.L_20:
        /*003c*/ 	.word	0x00000000
        /*0040*/ 	.short	0x0004
        /*0042*/ 	.short	0x0010
        /*0044*/ 	.byte	0x00, 0xf5, 0x21, 0x00


	//----- nvinfo : EIATTR_KPARAM_INFO
	.align		4
.L_21:
        /*0048*/ 	.byte	0x04, 0x17
        /*004a*/ 	.short	(.L_23 - .L_22)
.L_22:
        /*004c*/ 	.word	0x00000000
        /*0050*/ 	.short	0x0003
        /*0052*/ 	.short	0x000c
        /*0054*/ 	.byte	0x00, 0xf0, 0x11, 0x00


	//----- nvinfo : EIATTR_KPARAM_INFO
	.align		4
.L_23:
        /*0058*/ 	.byte	0x04, 0x17
        /*005a*/ 	.short	(.L_25 - .L_24)
.L_24:
        /*005c*/ 	.word	0x00000000
        /*0060*/ 	.short	0x0002
        /*0062*/ 	.short	0x0008
        /*0064*/ 	.byte	0x00, 0xf0, 0x11, 0x00


	//----- nvinfo : EIATTR_KPARAM_INFO
	.align		4
.L_25:
        /*0068*/ 	.byte	0x04, 0x17
        /*006a*/ 	.short	(.L_27 - .L_26)
.L_26:
        /*006c*/ 	.word	0x00000000
        /*0070*/ 	.short	0x0001
        /*0072*/ 	.short	0x0004
        /*0074*/ 	.byte	0x00, 0xf0, 0x11, 0x00


	//----- nvinfo : EIATTR_KPARAM_INFO
	.align		4
.L_27:
        /*0078*/ 	.byte	0x04, 0x17
        /*007a*/ 	.short	(.L_29 - .L_28)
.L_28:
        /*007c*/ 	.word	0x00000000
        /*0080*/ 	.short	0x0000
        /*0082*/ 	.short	0x0000
        /*0084*/ 	.byte	0x00, 0xf0, 0x11, 0x00


	//----- nvinfo : EIATTR_SPARSE_MMA_MASK
	.align		4
.L_29:
        /*0088*/ 	.byte	0x03, 0x50
        /*008a*/ 	.short	0x0000


	//----- nvinfo : EIATTR_WMMA_USED
	.align		4
        /*008c*/ 	.byte	0x01, 0x2b
	.zero		2


	//----- nvinfo : EIATTR_MAXREG_COUNT
	.align		4
        /*0090*/ 	.byte	0x03, 0x1b
        /*0092*/ 	.short	0x00ff


	//----- nvinfo : EIATTR_MERCURY_ISA_VERSION
	.align		4
        /*0094*/ 	.byte	0x03, 0x5f
        /*0096*/ 	.short	0x0101


	//----- nvinfo : EIATTR_VRC_CTA_INIT_COUNT
	.align		4
        /*0098*/ 	.byte	0x02, 0x4a
	.zero		1
	.zero		1


	//----- nvinfo : EIATTR_EXIT_INSTR_OFFSETS
	.align		4
        /*009c*/ 	.byte	0x04, 0x1c
        /*009e*/ 	.short	(.L_31 - .L_30)


	//   ....[0]....
.L_30:
        /*00a0*/ 	.word	0x00001130


	//   ....[1]....
        /*00a4*/ 	.word	0x00001490


	//----- nvinfo : EIATTR_CRS_STACK_SIZE
	.align		4
.L_31:
        /*00a8*/ 	.byte	0x04, 0x1e
        /*00aa*/ 	.short	(.L_33 - .L_32)
.L_32:
        /*00ac*/ 	.word	0x00000000


	//----- nvinfo : EIATTR_CBANK_PARAM_SIZE
	.align		4
.L_33:
        /*00b0*/ 	.byte	0x03, 0x19
        /*00b2*/ 	.short	0x0030


	//----- nvinfo : EIATTR_PARAM_CBANK
	.align		4
        /*00b4*/ 	.byte	0x04, 0x0a
        /*00b6*/ 	.short	(.L_35 - .L_34)
	.align		4
.L_34:
        /*00b8*/ 	.word	index@(.nv.constant0._Z11mysgemm_v12iiifPK6__halfS1_fPf)
        /*00bc*/ 	.short	0x0380
        /*00be*/ 	.short	0x0030


	//----- nvinfo : EIATTR_SW_WAR
	.align		4
.L_35:
        /*00c0*/ 	.byte	0x04, 0x36
        /*00c2*/ 	.short	(.L_37 - .L_36)
.L_36:
        /*00c4*/ 	.word	0x00000008
.L_37:


//--------------------- .nv.info._Z15mysgemm_v12_anoiiifPK6__halfS1_fPf --------------------------
	.section	.nv.info._Z15mysgemm_v12_anoiiifPK6__halfS1_fPf,"",@"SHT_CUDA_INFO"
	.sectionflags	@""
	.align	4


	//----- nvinfo : EIATTR_CUDA_API_VERSION
	.align		4
        /*0000*/ 	.byte	0x04, 0x37
        /*0002*/ 	.short	(.L_39 - .L_38)
.L_38:
        /*0004*/ 	.word	0x00000082


	//----- nvinfo : EIATTR_KPARAM_INFO
	.align		4
.L_39:
        /*0008*/ 	.byte	0x04, 0x17
        /*000a*/ 	.short	(.L_41 - .L_40)
.L_40:
        /*000c*/ 	.word	0x00000000
        /*0010*/ 	.short	0x0007
        /*0012*/ 	.short	0x0028
        /*0014*/ 	.byte	0x00, 0xf5, 0x21, 0x00


	//----- nvinfo : EIATTR_KPARAM_INFO
	.align		4
.L_41:
        /*0018*/ 	.byte	0x04, 0x17
        /*001a*/ 	.short	(.L_43 - .L_42)
.L_42:
        /*001c*/ 	.word	0x00000000
        /*0020*/ 	.short	0x0006
        /*0022*/ 	.short	0x0020
        /*0024*/ 	.byte	0x00, 0xf0, 0x11, 0x00


	//----- nvinfo : EIATTR_KPARAM_INFO
	.align		4
.L_43:
        /*0028*/ 	.byte	0x04, 0x17
        /*002a*/ 	.short	(.L_45 - .L_44)
.L_44:
        /*002c*/ 	.word	0x00000000
        /*0030*/ 	.short	0x0005
        /*0032*/ 	.short	0x0018
        /*0034*/ 	.byte	0x00, 0xf5, 0x21, 0x00


	//----- nvinfo : EIATTR_KPARAM_INFO
	.align		4
.L_45:
        /*0038*/ 	.byte	0x04, 0x17
        /*003a*/ 	.short	(.L_47 - .L_46)
.L_46:
        /*003c*/ 	.word	0x00000000
        /*0040*/ 	.short	0x0004
        /*0042*/ 	.short	0x0010
        /*0044*/ 	.byte	0x00, 0xf5, 0x21, 0x00


	//----- nvinfo : EIATTR_KPARAM_INFO
	.align		4
.L_47:
        /*0048*/ 	.byte	0x04, 0x17
        /*004a*/ 	.short	(.L_49 - .L_48)
.L_48:
        /*004c*/ 	.word	0x00000000
        /*0050*/ 	.short	0x0003
        /*0052*/ 	.short	0x000c
        /*0054*/ 	.byte	0x00, 0xf0, 0x11, 0x00


	//----- nvinfo : EIATTR_KPARAM_INFO
	.align		4
.L_49:
        /*0058*/ 	.byte	0x04, 0x17
        /*005a*/ 	.short	(.L_51 - .L_50)
.L_50:
        /*005c*/ 	.word	0x00000000
        /*0060*/ 	.short	0x0002
        /*0062*/ 	.short	0x0008
        /*0064*/ 	.byte	0x00, 0xf0, 0x11, 0x00


	//----- nvinfo : EIATTR_KPARAM_INFO
	.align		4
.L_51:
        /*0068*/ 	.byte	0x04, 0x17
        /*006a*/ 	.short	(.L_53 - .L_52)
.L_52:
        /*006c*/ 	.word	0x00000000
        /*0070*/ 	.short	0x0001
        /*0072*/ 	.short	0x0004
        /*0074*/ 	.byte	0x00, 0xf0, 0x11, 0x00


	//----- nvinfo : EIATTR_KPARAM_INFO
	.align		4
.L_53:
        /*0078*/ 	.byte	0x04, 0x17
        /*007a*/ 	.short	(.L_55 - .L_54)
.L_54:
        /*007c*/ 	.word	0x00000000
        /*0080*/ 	.short	0x0000
        /*0082*/ 	.short	0x0000
        /*0084*/ 	.byte	0x00, 0xf0, 0x11, 0x00


	//----- nvinfo : EIATTR_SPARSE_MMA_MASK
	.align		4
.L_55:
        /*0088*/ 	.byte	0x03, 0x50
        /*008a*/ 	.short	0x0000


	//----- nvinfo : EIATTR_WMMA_USED
	.align		4
        /*008c*/ 	.byte	0x01, 0x2b
	.zero		2


	//----- nvinfo : EIATTR_MAXREG_COUNT
	.align		4
        /*0090*/ 	.byte	0x03, 0x1b
        /*0092*/ 	.short	0x00ff


	//----- nvinfo : EIATTR_MERCURY_ISA_VERSION
	.align		4
        /*0094*/ 	.byte	0x03, 0x5f
        /*0096*/ 	.short	0x0101


	//----- nvinfo : EIATTR_VRC_CTA_INIT_COUNT
	.align		4
        /*0098*/ 	.byte	0x02, 0x4a
	.zero		1
	.zero		1


	//----- nvinfo : EIATTR_EXIT_INSTR_OFFSETS
	.align		4
        /*009c*/ 	.byte	0x04, 0x1c
        /*009e*/ 	.short	(.L_57 - .L_56)


	//   ....[0]....
.L_56:
        /*00a0*/ 	.word	0x00001130


	//   ....[1]....
        /*00a4*/ 	.word	0x00001490


	//----- nvinfo : EIATTR_MAX_THREADS
	.align		4
.L_57:
        /*00a8*/ 	.byte	0x04, 0x05
        /*00aa*/ 	.short	(.L_59 - .L_58)
.L_58:
        /*00ac*/ 	.word	0x00000100
        /*00b0*/ 	.word	0x00000001
        /*00b4*/ 	.word	0x00000001


	//----- nvinfo : EIATTR_CRS_STACK_SIZE
	.align		4
.L_59:
        /*00b8*/ 	.byte	0x04, 0x1e
        /*00ba*/ 	.short	(.L_61 - .L_60)
.L_60:
        /*00bc*/ 	.word	0x00000000


	//----- nvinfo : EIATTR_CBANK_PARAM_SIZE
	.align		4
.L_61:
        /*00c0*/ 	.byte	0x03, 0x19
        /*00c2*/ 	.short	0x0030


	//----- nvinfo : EIATTR_PARAM_CBANK
	.align		4
        /*00c4*/ 	.byte	0x04, 0x0a
        /*00c6*/ 	.short	(.L_63 - .L_62)
	.align		4
.L_62:
        /*00c8*/ 	.word	index@(.nv.constant0._Z15mysgemm_v12_anoiiifPK6__halfS1_fPf)
        /*00cc*/ 	.short	0x0380
        /*00ce*/ 	.short	0x0030


	//----- nvinfo : EIATTR_SW_WAR
	.align		4
.L_63:
        /*00d0*/ 	.byte	0x04, 0x36
        /*00d2*/ 	.short	(.L_65 - .L_64)
.L_64:
        /*00d4*/ 	.word	0x00000008
.L_65:


//--------------------- .nv.callgraph             --------------------------
	.section	.nv.callgraph,"",@"SHT_CUDA_CALLGRAPH"
	.align	4
	.sectionentsize	8
	.align		4
        /*0000*/ 	.word	0x00000000
	.align		4
        /*0004*/ 	.word	0xffffffff
	.align		4
        /*0008*/ 	.word	0x00000000
	.align		4
        /*000c*/ 	.word	0xfffffffe
	.align		4
        /*0010*/ 	.word	0x00000000
	.align		4
        /*0014*/ 	.word	0xfffffffd
	.align		4
        /*0018*/ 	.word	0x00000000
	.align		4
        /*001c*/ 	.word	0xfffffffc


//--------------------- .text._Z11mysgemm_v12iiifPK6__halfS1_fPf --------------------------
	.section	.text._Z11mysgemm_v12iiifPK6__halfS1_fPf,"ax",@progbits
	.align	128
        .global         _Z11mysgemm_v12iiifPK6__halfS1_fPf
        .type           _Z11mysgemm_v12iiifPK6__halfS1_fPf,@function
        .size           _Z11mysgemm_v12iiifPK6__halfS1_fPf,(.L_x_24 - _Z11mysgemm_v12iiifPK6__halfS1_fPf)
        .other          _Z11mysgemm_v12iiifPK6__halfS1_fPf,@"STO_CUDA_ENTRY STV_DEFAULT"
_Z11mysgemm_v12iiifPK6__halfS1_fPf:
.text._Z11mysgemm_v12iiifPK6__halfS1_fPf:
[----:B------:R-:W-:Y:S01]  /*0000*/  LDC R1, c[0x0][0x37c] ;  /* 0x0000df00ff017b82 */ /* 0x000fe20000000800 */
[----:B------:R-:W0:Y:S07]  /*0010*/  S2R R3, SR_TID.X ;  /* 0x0000000000037919 */ /* 0x000e2e0000002100 */
[----:B------:R-:W0:Y:S01]  /*0020*/  S2UR UR4, SR_CTAID.X ;  /* 0x00000000000479c3 */ /* 0x000e220000002500 */
[----:B------:R-:W1:Y:S01]  /*0030*/  LDCU UR8, c[0x0][0x388] ;  /* 0x00007100ff0877ac */ /* 0x000e620008000800 */
[----:B------:R-:W-:Y:S01]  /*0040*/  CS2R R8, SRZ ;  /* 0x0000000000087805 */ /* 0x000fe2000001ff00 */
[----:B------:R-:W2:Y:S01]  /*0050*/  S2R R5, SR_TID.Y ;  /* 0x0000000000057919 */ /* 0x000ea20000002200 */
[----:B------:R-:W-:-:S02]  /*0060*/  CS2R R10, SRZ ;  /* 0x00000000000a7805 */ /* 0x000fc4000001ff00 */
[----:B------:R-:W-:Y:S02]  /*0070*/  CS2R R12, SRZ ;  /* 0x00000000000c7805 */ /* 0x000fe4000001ff00 */
[----:B------:R-:W-:Y:S01]  /*0080*/  CS2R R14, SRZ ;  /* 0x00000000000e7805 */ /* 0x000fe2000001ff00 */
[----:B------:R-:W3:Y:S01]  /*0090*/  LDCU.64 UR6, c[0x0][0x358] ;  /* 0x00006b00ff0677ac */ /* 0x000ee20008000a00 */
[----:B------:R-:W0:Y:S08]  /*00a0*/  LDC R32, c[0x0][0x360] ;  /* 0x0000d800ff207b82 */ /* 0x000e300000000800 */
[----:B------:R-:W2:Y:S01]  /*00b0*/  S2UR UR5, SR_CTAID.Y ;  /* 0x00000000000579c3 */ /* 0x000ea20000002600 */
[----:B-1----:R-:W-:-:S07]  /*00c0*/  UISETP.GE.AND UP0, UPT, UR8, 0x1, UPT ;  /* 0x000000010800788c */ /* 0x002fce000bf06270 */
[----:B------:R-:W2:Y:S01]  /*00d0*/  LDC R30, c[0x0][0x364] ;  /* 0x0000d900ff1e7b82 */ /* 0x000ea20000000800 */
[----:B0-----:R-:W-:-:S05]  /*00e0*/  IMAD R32, R32, UR4, R3 ;  /* 0x0000000420207c24 */ /* 0x001fca000f8e0203 */
[----:B------:R-:W-:Y:S01]  /*00f0*/  SHF.R.U32.HI R32, RZ, 0x5, R32 ;  /* 0x00000005ff207819 */ /* 0x000fe20000011620 */
[----:B--2---:R-:W-:Y:S01]  /*0100*/  IMAD R30, R30, UR5, R5 ;  /* 0x000000051e1e7c24 */ /* 0x004fe2000f8e0205 */
[----:B---3--:R-:W-:Y:S06]  /*0110*/  BRA.U !UP0, `(.L_x_0) ;  /* 0x0000000d08e87547 */ /* 0x008fec000b800000 */
[----:B------:R-:W-:Y:S01]  /*0120*/  UISETP.GE.U32.AND UP0, UPT, UR8, 0x31, UPT ;  /* 0x000000310800788c */ /* 0x000fe2000bf06070 */
[----:B------:R-:W-:Y:S01]  /*0130*/  IMAD.SHL.U32 R22, R30, 0x10, RZ ;  /* 0x000000101e167824 */ /* 0x000fe200078e00ff */
[----:B------:R-:W-:Y:S01]  /*0140*/  UIADD3 UR4, UPT, UPT, UR8, -0x1, URZ ;  /* 0xffffffff08047890 */ /* 0x000fe2000fffe0ff */
[----:B------:R-:W-:Y:S01]  /*0150*/  IMAD.SHL.U32 R25, R32, 0x10, RZ ;  /* 0x0000001020197824 */ /* 0x000fe200078e00ff */
[----:B------:R-:W-:Y:S01]  /*0160*/  CS2R R14, SRZ ;  /* 0x00000000000e7805 */ /* 0x000fe2000001ff00 */
[----:B------:R-:W-:Y:S01]  /*0170*/  IMAD.MOV.U32 R27, RZ, RZ, RZ ;  /* 0x000000ffff1b7224 */ /* 0x000fe200078e00ff */
[----:B------:R-:W-:Y:S01]  /*0180*/  ULEA.HI UR4, UR4, 0x1, URZ, 0x1c ;  /* 0x0000000104047891 */ /* 0x000fe2000f8fe0ff */
[----:B------:R-:W-:Y:S02]  /*0190*/  IADD3 R24, PT, PT, R22, 0x10, RZ ;  /* 0x0000001016187810 */ /* 0x000fe40007ffe0ff */
[----:B------:R-:W-:Y:S02]  /*01a0*/  CS2R R12, SRZ ;  /* 0x00000000000c7805 */ /* 0x000fe4000001ff00 */
[----:B------:R-:W-:-:S02]  /*01b0*/  CS2R R10, SRZ ;  /* 0x00000000000a7805 */ /* 0x000fc4000001ff00 */
[----:B------:R-:W-:Y:S01]  /*01c0*/  CS2R R8, SRZ ;  /* 0x0000000000087805 */ /* 0x000fe2000001ff00 */
[----:B------:R-:W-:Y:S01]  /*01d0*/  IMAD R22, R22, UR8, RZ ;  /* 0x0000000816167c24 */ /* 0x000fe2000f8e02ff */
[----:B------:R-:W-:Y:S01]  /*01e0*/  ULOP3.LUT UR5, UR4, 0x3, URZ, 0xc0, !UPT ;  /* 0x0000000304057892 */ /* 0x000fe2000f8ec0ff */
[----:B------:R-:W-:Y:S01]  /*01f0*/  VIADD R31, R25, 0x10 ;  /* 0x00000010191f7836 */ /* 0x000fe20000000000 */
[----:B------:R-:W-:Y:S10]  /*0200*/  BRA.U !UP0, `(.L_x_1) ;  /* 0x0000000908cc7547 */ /* 0x000ff4000b800000 */
[----:B------:R-:W0:Y:S01]  /*0210*/  LDC.64 R6, c[0x0][0x398] ;  /* 0x0000e600ff067b82 */ /* 0x000e220000000a00 */
[----:B------:R-:W-:Y:S01]  /*0220*/  ULOP3.LUT UR4, UR4, 0x1ffffffc, URZ, 0xc0, !UPT ;  /* 0x1ffffffc04047892 */ /* 0x000fe2000f8ec0ff */
[----:B------:R-:W-:Y:S01]  /*0230*/  BSSY.RECONVERGENT B0, `(.L_x_2) ;  /* 0x00000af000007945 */ /* 0x000fe20003800200 */
[----:B------:R-:W-:Y:S02]  /*0240*/  IMAD.MOV.U32 R20, RZ, RZ, 0x20 ;  /* 0x00000020ff147424 */ /* 0x000fe400078e00ff */
[----:B------:R-:W-:Y:S01]  /*0250*/  UIADD3 UR4, UPT, UPT, -UR4, URZ, URZ ;  /* 0x000000ff04047290 */ /* 0x000fe2000fffe1ff */
[----:B------:R-:W-:Y:S02]  /*0260*/  IMAD.MOV.U32 R2, RZ, RZ, R22 ;  /* 0x000000ffff027224 */ /* 0x000fe400078e0016 */
[----:B------:R-:W1:Y:S01]  /*0270*/  LDC R0, c[0x0][0x380] ;  /* 0x0000e000ff007b82 */ /* 0x000e620000000800 */
[----:B------:R-:W-:Y:S02]  /*0280*/  IMAD.MOV.U32 R15, RZ, RZ, RZ ;  /* 0x000000ffff0f7224 */ /* 0x000fe400078e00ff */
[----:B0-----:R-:W-:-:S03]  /*0290*/  IMAD.WIDE.U32 R6, R22, 0x2, R6 ;  /* 0x0000000216067825 */ /* 0x001fc600078e0006 */
[----:B------:R-:W-:Y:S01]  /*02a0*/  IADD3 R3, P0, PT, R6, 0x60, RZ ;  /* 0x0000006006037810 */ /* 0x000fe20007f1e0ff */
[C-C-:B-1----:R-:W-:Y:S01]  /*02b0*/  IMAD R5, R0.reuse, 0x30, R25.reuse ;  /* 0x0000003000057824 */ /* 0x142fe200078e0219 */
[C---:B------:R-:W-:Y:S01]  /*02c0*/  LEA R23, R0.reuse, R25, 0x4 ;  /* 0x0000001900177211 */ /* 0x040fe200078e20ff */
[----:B------:R-:W-:Y:S01]  /*02d0*/  IMAD R21, R0, 0x20, R25 ;  /* 0x0000002000157824 */ /* 0x000fe200078e0219 */
[----:B------:R-:W-:Y:S01]  /*02e0*/  MOV R0, UR4 ;  /* 0x0000000400007c02 */ /* 0x000fe20008000f00 */
[----:B------:R-:W-:-:S08]  /*02f0*/  IMAD.X R4, RZ, RZ, R7, P0 ;  /* 0x000000ffff047224 */ /* 0x000fd000000e0607 */
.L_x_7:
[----:B------:R-:W0:Y:S01]  /*0300*/  LDC R33, c[0x0][0x388] ;  /* 0x0000e200ff217b82 */ /* 0x000e220000000800 */
[C---:B------:R-:W-:Y:S02]  /*0310*/  VIADD R16, R20.reuse, 0xfffffff0 ;  /* 0xfffffff014107836 */ /* 0x040fe40000000000 */
[C---:B------:R-:W-:Y:S02]  /*0320*/  VIADD R18, R20.reuse, 0x10 ;  /* 0x0000001014127836 */ /* 0x040fe40000000000 */
[----:B------:R-:W-:-:S03]  /*0330*/  VIADD R26, R20, 0x20 ;  /* 0x00000020141a7836 */ /* 0x000fc60000000000 */
[----:B------:R-:W1:Y:S01]  /*0340*/  LDC.64 R6, c[0x0][0x380] ;  /* 0x0000e000ff067b82 */ /* 0x000e620000000a00 */
[-C--:B0-----:R-:W-:Y:S02]  /*0350*/  ISETP.GT.AND P3, PT, R16, R33.reuse, PT ;  /* 0x000000211000720c */ /* 0x081fe40003f64270 */
[-C--:B------:R-:W-:Y:S02]  /*0360*/  ISETP.GT.AND P2, PT, R20, R33.reuse, PT ;  /* 0x000000211400720c */ /* 0x080fe40003f44270 */
[-C--:B------:R-:W-:Y:S02]  /*0370*/  ISETP.GT.AND P0, PT, R18, R33.reuse, PT ;  /* 0x000000211200720c */ /* 0x080fe40003f04270 */
[----:B------:R-:W-:Y:S02]  /*0380*/  ISETP.GT.AND P1, PT, R26, R33, PT ;  /* 0x000000211a00720c */ /* 0x000fe40003f24270 */
[CC--:B-1----:R-:W-:Y:S02]  /*0390*/  ISETP.GT.OR P3, PT, R31.reuse, R6.reuse, P3 ;  /* 0x000000061f00720c */ /* 0x0c2fe40001f64670 */
[----:B------:R-:W-:-:S02]  /*03a0*/  ISETP.GT.OR P2, PT, R31, R6, P2 ;  /* 0x000000061f00720c */ /* 0x000fc40001744670 */
[CC--:B------:R-:W-:Y:S02]  /*03b0*/  ISETP.GT.OR P3, PT, R24.reuse, R7.reuse, P3 ;  /* 0x000000071800720c */ /* 0x0c0fe40001f64670 */
[CC--:B------:R-:W-:Y:S02]  /*03c0*/  ISETP.GT.OR P0, PT, R31.reuse, R6.reuse, P0 ;  /* 0x000000061f00720c */ /* 0x0c0fe40000704670 */
[----:B------:R-:W-:Y:S02]  /*03d0*/  ISETP.GT.OR P1, PT, R31, R6, P1 ;  /* 0x000000061f00720c */ /* 0x000fe40000f24670 */
[CC--:B------:R-:W-:Y:S02]  /*03e0*/  ISETP.GT.OR P2, PT, R24.reuse, R7.reuse, P2 ;  /* 0x000000071800720c */ /* 0x0c0fe40001744670 */
[CC--:B------:R-:W-:Y:S02]  /*03f0*/  ISETP.GT.OR P0, PT, R24.reuse, R7.reuse, P0 ;  /* 0x000000071800720c */ /* 0x0c0fe40000704670 */
[----:B------:R-:W-:-:S03]  /*0400*/  ISETP.GT.OR P1, PT, R24, R7, P1 ;  /* 0x000000071800720c */ /* 0x000fc60000f24670 */
[----:B------:R-:W-:Y:S10]  /*0410*/  @P3 BRA `(.L_x_3) ;  /* 0x0000000000883947 */ /* 0x000ff40003800000 */
[----:B------:R-:W0:Y:S01]  /*0420*/  S2R R7, SR_LANEID ;  /* 0x0000000000077919 */ /* 0x000e220000000000 */
[----:B------:R-:W1:Y:S01]  /*0430*/  LDC.64 R18, c[0x0][0x390] ;  /* 0x0000e400ff127b82 */ /* 0x000e620000000a00 */
[----:B------:R-:W-:Y:S02]  /*0440*/  SHF.R.U32.HI R16, RZ, 0x1, R6 ;  /* 0x00000001ff107819 */ /* 0x000fe40000011606 */
[----:B------:R-:W-:-:S05]  /*0450*/  MOV R27, RZ ;  /* 0x000000ff001b7202 */ /* 0x000fca0000000f00 */
[----:B------:R-:W2:Y:S01]  /*0460*/  LDC.64 R28, c[0x0][0x398] ;  /* 0x0000e600ff1c7b82 */ /* 0x000ea20000000a00 */
[----:B-1----:R-:W-:Y:S01]  /*0470*/  IMAD.WIDE R18, R25, 0x2, R18 ;  /* 0x0000000219127825 */ /* 0x002fe200078e0212 */
[----:B0-----:R-:W-:Y:S02]  /*0480*/  LOP3.LUT R26, R7, 0x3, RZ, 0xc0, !PT ;  /* 0x00000003071a7812 */ /* 0x001fe400078ec0ff */
[----:B------:R-:W-:-:S05]  /*0490*/  SHF.R.U32.HI R7, RZ, 0x2, R7 ;  /* 0x00000002ff077819 */ /* 0x000fca0000011607 */
[----:B------:R-:W-:-:S03]  /*04a0*/  IMAD.WIDE.U32 R16, R7, R16, R26 ;  /* 0x0000001007107225 */ /* 0x000fc600078e001a */
[----:B------:R-:W-:-:S04]  /*04b0*/  LEA R18, P3, R16, R18, 0x2 ;  /* 0x0000001210127211 */ /* 0x000fc800078610ff */
[----:B------:R-:W-:Y:S02]  /*04c0*/  LEA.HI.X R19, R16, R19, R17, 0x2, P3 ;  /* 0x0000001310137211 */ /* 0x000fe400018f1411 */
[----:B------:R-:W-:Y:S01]  /*04d0*/  SHF.R.U32.HI R16, RZ, 0x1, R33 ;  /* 0x00000001ff107819 */ /* 0x000fe20000011621 */
[----:B------:R-:W-:Y:S02]  /*04e0*/  IMAD.WIDE.U32 R34, R6, 0x10, R18 ;  /* 0x0000001006227825 */ /* 0x000fe400078e0012 */
[----:B------:R-:W3:Y:S02]  /*04f0*/  LDG.E R17, desc[UR6][R18.64+0x10] ;  /* 0x0000100612117981 */ /* 0x000ee4000c1e1900 */
[----:B------:R-:W-:Y:S02]  /*0500*/  IMAD.WIDE.U32 R26, R7, R16, R26 ;  /* 0x00000010071a7225 */ /* 0x000fe400078e001a */
[----:B------:R-:W4:Y:S02]  /*0510*/  LDG.E R16, desc[UR6][R18.64] ;  /* 0x0000000612107981 */ /* 0x000f24000c1e1900 */
[----:B--2---:R-:W-:-:S02]  /*0520*/  IMAD.WIDE.U32 R28, R2, 0x2, R28 ;  /* 0x00000002021c7825 */ /* 0x004fc400078e001c */
[----:B------:R-:W2:Y:S04]  /*0530*/  LDG.E R18, desc[UR6][R34.64] ;  /* 0x0000000622127981 */ /* 0x000ea8000c1e1900 */
[----:B------:R0:W5:Y:S01]  /*0540*/  LDG.E R19, desc[UR6][R34.64+0x10] ;  /* 0x0000100622137981 */ /* 0x000162000c1e1900 */
[----:B------:R-:W-:-:S04]  /*0550*/  LEA R36, P3, R26, R28, 0x2 ;  /* 0x0000001c1a247211 */ /* 0x000fc800078610ff */
[----:B------:R-:W-:-:S03]  /*0560*/  LEA.HI.X R37, R26, R29, R27, 0x2, P3 ;  /* 0x0000001d1a257211 */ /* 0x000fc600018f141b */
[----:B0-----:R-:W-:Y:S02]  /*0570*/  IMAD.WIDE.U32 R34, R33, 0x10, R36 ;  /* 0x0000001021227825 */ /* 0x001fe400078e0024 */
[----:B------:R-:W5:Y:S04]  /*0580*/  LDG.E R26, desc[UR6][R36.64] ;  /* 0x00000006241a7981 */ /* 0x000f68000c1e1900 */
[----:B------:R-:W5:Y:S04]  /*0590*/  LDG.E R27, desc[UR6][R36.64+0x10] ;  /* 0x00001006241b7981 */ /* 0x000f68000c1e1900 */
[----:B------:R-:W5:Y:S04]  /*05a0*/  LDG.E R28, desc[UR6][R34.64] ;  /* 0x00000006221c7981 */ /* 0x000f68000c1e1900 */
[----:B------:R-:W5:Y:S01]  /*05b0*/  LDG.E R29, desc[UR6][R34.64+0x10] ;  /* 0x00001006221d7981 */ /* 0x000f62000c1e1900 */
[----:B------:R-:W-:Y:S05]  /*05c0*/  WARPSYNC.ALL ;  /* 0x0000000000007948 */ /* 0x000fea0003800000 */
[----:B---3--:R-:W-:Y:S04]  /*05d0*/  MOVM.16.MT88 R17, R17 ;  /* 0x000000001111723a */ /* 0x008fe80000000000 */
[----:B----4-:R-:W-:Y:S04]  /*05e0*/  MOVM.16.MT88 R16, R16 ;  /* 0x000000001010723a */ /* 0x010fe80000000000 */
[----:B--2---:R-:W-:Y:S04]  /*05f0*/  MOVM.16.MT88 R18, R18 ;  /* 0x000000001212723a */ /* 0x004fe80000000000 */
[----:B-----5:R-:W0:Y:S02]  /*0600*/  MOVM.16.MT88 R19, R19 ;  /* 0x000000001313723a */ /* 0x020e240000000000 */
[C---:B0-----:R-:W-:Y:S08]  /*0610*/  HMMA.16816.F32 R8, R16.reuse, R26, R8 ;  /* 0x0000001a1008723c */ /* 0x041ff00000001808 */
[----:B------:R-:W-:-:S15]  /*0620*/  HMMA.16816.F32 R12, R16, R28, R12 ;  /* 0x0000001c100c723c */ /* 0x000fde000000180c */
[----:B------:R-:W-:-:S05]  /*0630*/  NOP ;  /* 0x0000000000007918 */ /* 0x000fca0000000000 */
.L_x_3:
[----:B------:R-:W-:Y:S05]  /*0640*/  @P2 BRA `(.L_x_4) ;  /* 0x0000000000802947 */ /* 0x000fea0003800000 */
[----:B------:R-:W0:Y:S01]  /*0650*/  S2R R7, SR_LANEID ;  /* 0x0000000000077919 */ /* 0x000e220000000000 */
[----:B------:R-:W1:Y:S01]  /*0660*/  LDC.64 R18, c[0x0][0x390] ;  /* 0x0000e400ff127b82 */ /* 0x000e620000000a00 */
[----:B------:R-:W-:Y:S01]  /*0670*/  SHF.R.U32.HI R16, RZ, 0x1, R6 ;  /* 0x00000001ff107819 */ /* 0x000fe20000011606 */
[----:B------:R-:W-:Y:S01]  /*0680*/  IMAD.MOV.U32 R27, RZ, RZ, RZ ;  /* 0x000000ffff1b7224 */ /* 0x000fe200078e00ff */
[----:B------:R-:W-:Y:S01]  /*0690*/  SHF.R.U32.HI R36, RZ, 0x1, R33 ;  /* 0x00000001ff247819 */ /* 0x000fe20000011621 */
[----:B-1----:R-:W-:Y:S01]  /*06a0*/  IMAD.WIDE R18, R23, 0x2, R18 ;  /* 0x0000000217127825 */ /* 0x002fe200078e0212 */
[----:B0-----:R-:W-:Y:S02]  /*06b0*/  LOP3.LUT R26, R7, 0x3, RZ, 0xc0, !PT ;  /* 0x00000003071a7812 */ /* 0x001fe400078ec0ff */
[----:B------:R-:W-:-:S05]  /*06c0*/  SHF.R.U32.HI R7, RZ, 0x2, R7 ;  /* 0x00000002ff077819 */ /* 0x000fca0000011607 */
[----:B------:R-:W-:-:S03]  /*06d0*/  IMAD.WIDE.U32 R16, R7, R16, R26 ;  /* 0x0000001007107225 */ /* 0x000fc600078e001a */
[----:B------:R-:W-:-:S04]  /*06e0*/  LEA R28, P2, R16, R18, 0x2 ;  /* 0x00000012101c7211 */ /* 0x000fc800078410ff */
[----:B------:R-:W-:-:S03]  /*06f0*/  LEA.HI.X R29, R16, R19, R17, 0x2, P2 ;  /* 0x00000013101d7211 */ /* 0x000fc600010f1411 */
[----:B------:R-:W-:Y:S02]  /*0700*/  IMAD.WIDE.U32 R34, R6, 0x10, R28 ;  /* 0x0000001006227825 */ /* 0x000fe400078e001c */
[----:B------:R-:W2:Y:S04]  /*0710*/  LDG.E R16, desc[UR6][R28.64] ;  /* 0x000000061c107981 */ /* 0x000ea8000c1e1900 */
[----:B------:R-:W3:Y:S04]  /*0720*/  LDG.E R17, desc[UR6][R28.64+0x10] ;  /* 0x000010061c117981 */ /* 0x000ee8000c1e1900 */
[----:B------:R-:W4:Y:S04]  /*0730*/  LDG.E R18, desc[UR6][R34.64] ;  /* 0x0000000622127981 */ /* 0x000f28000c1e1900 */
[----:B------:R0:W5:Y:S01]  /*0740*/  LDG.E R19, desc[UR6][R34.64+0x10] ;  /* 0x0000100622137981 */ /* 0x000162000c1e1900 */
[----:B------:R-:W-:-:S03]  /*0750*/  IMAD.WIDE.U32 R26, R7, R36, R26 ;  /* 0x00000024071a7225 */ /* 0x000fc600078e001a */
        /* <DEDUP_REMOVED lines=8> */
[----:B--2---:R-:W-:Y:S04]  /*07e0*/  MOVM.16.MT88 R16, R16 ;  /* 0x000000001010723a */ /* 0x004fe80000000000 */
[----:B---3--:R-:W-:Y:S04]  /*07f0*/  MOVM.16.MT88 R17, R17 ;  /* 0x000000001111723a */ /* 0x008fe80000000000 */
[----:B----4-:R-:W-:Y:S04]  /*0800*/  MOVM.16.MT88 R18, R18 ;  /* 0x000000001212723a */ /* 0x010fe80000000000 */
[----:B-----5:R-:W0:Y:S02]  /*0810*/  MOVM.16.MT88 R19, R19 ;  /* 0x000000001313723a */ /* 0x020e240000000000 */
[C---:B0-----:R-:W-:Y:S08]  /*0820*/  HMMA.16816.F32 R8, R16.reuse, R26, R8 ;  /* 0x0000001a1008723c */ /* 0x041ff00000001808 */
[----:B------:R-:W-:-:S15]  /*0830*/  HMMA.16816.F32 R12, R16, R28, R12 ;  /* 0x0000001c100c723c */ /* 0x000fde000000180c */
[----:B------:R-:W-:-:S05]  /*0840*/  NOP ;  /* 0x0000000000007918 */ /* 0x000fca0000000000 */
.L_x_4:
        /* <DEDUP_REMOVED lines=33> */
.L_x_5:
[----:B------:R-:W-:Y:S05]  /*0a60*/  @P1 BRA `(.L_x_6) ;  /* 0x0000000000801947 */ /* 0x000fea0003800000 */
[----:B------:R-:W0:Y:S01]  /*0a70*/  S2R R7, SR_LANEID ;  /* 0x0000000000077919 */ /* 0x000e220000000000 */
[----:B------:R-:W1:Y:S01]  /*0a80*/  LDC.64 R18, c[0x0][0x390] ;  /* 0x0000e400ff127b82 */ /* 0x000e620000000a00 */
[----:B------:R-:W-:Y:S02]  /*0a90*/  SHF.R.U32.HI R16, RZ, 0x1, R6 ;  /* 0x00000001ff107819 */ /* 0x000fe40000011606 */
[----:B------:R-:W-:Y:S02]  /*0aa0*/  MOV R27, RZ ;  /* 0x000000ff001b7202 */ /* 0x000fe40000000f00 */
        /* <DEDUP_REMOVED lines=28> */
.L_x_6:
[----:B------:R-:W-:Y:S01]  /*0c70*/  VIADD R0, R0, 0x4 ;  /* 0x0000000400007836 */ /* 0x000fe20000000000 */
[----:B------:R-:W-:Y:S01]  /*0c80*/  IADD3 R3, P1, PT, R3, 0x80, RZ ;  /* 0x0000008003037810 */ /* 0x000fe20007f3e0ff */
[C---:B------:R-:W-:Y:S01]  /*0c90*/  IMAD R5, R6.reuse, 0x40, R5 ;  /* 0x0000004006057824 */ /* 0x040fe200078e0205 */
[C---:B------:R-:W-:Y:S01]  /*0ca0*/  LEA R21, R6.reuse, R21, 0x6 ;  /* 0x0000001506157211 */ /* 0x040fe200078e30ff */
[----:B------:R-:W-:Y:S01]  /*0cb0*/  IMAD R25, R6, 0x40, R25 ;  /* 0x0000004006197824 */ /* 0x000fe200078e0219 */
[----:B------:R-:W-:Y:S01]  /*0cc0*/  ISETP.NE.AND P0, PT, R0, RZ, PT ;  /* 0x000000ff0000720c */ /* 0x000fe20003f05270 */
[----:B------:R-:W-:Y:S01]  /*0cd0*/  IMAD R23, R6, 0x40, R23 ;  /* 0x0000004006177824 */ /* 0x000fe200078e0217 */
[----:B------:R-:W-:Y:S01]  /*0ce0*/  IADD3 R20, PT, PT, R20, 0x40, RZ ;  /* 0x0000004014147810 */ /* 0x000fe20007ffe0ff */
[----:B------:R-:W-:Y:S02]  /*0cf0*/  VIADD R2, R2, 0x40 ;  /* 0x0000004002027836 */ /* 0x000fe40000000000 */
[----:B------:R-:W-:-:S08]  /*0d00*/  IMAD.X R4, RZ, RZ, R4, P1 ;  /* 0x000000ffff047224 */ /* 0x000fd000008e0604 */
[----:B------:R-:W-:Y:S05]  /*0d10*/  @P0 BRA `(.L_x_7) ;  /* 0xfffffff400780947 */ /* 0x000fea000383ffff */
[----:B------:R-:W-:Y:S05]  /*0d20*/  BSYNC.RECONVERGENT B0 ;  /* 0x0000000000007941 */ /* 0x000fea0003800200 */
.L_x_2:
[----:B------:R-:W-:-:S07]  /*0d30*/  IADD3 R27, PT, PT, R20, -0x20, RZ ;  /* 0xffffffe0141b7810 */ /* 0x000fce0007ffe0ff */
.L_x_1:
[----:B------:R-:W-:Y:S01]  /*0d40*/  UISETP.NE.AND UP0, UPT, UR5, URZ, UPT ;  /* 0x000000ff0500728c */ /* 0x000fe2000bf05270 */
[----:B------:R-:W-:Y:S08]  /*0d50*/  BSSY.RECONVERGENT B0, `(.L_x_0) ;  /* 0x0000036000007945 */ /* 0x000ff00003800200 */
[----:B------:R-:W-:Y:S05]  /*0d60*/  BRA.U !UP0, `(.L_x_8) ;  /* 0x0000000108d07547 */ /* 0x000fea000b800000 */
[----:B------:R-:W0:Y:S01]  /*0d70*/  LDCU UR8, c[0x0][0x380] ;  /* 0x00007000ff0877ac */ /* 0x000e220008000800 */
[----:B------:R-:W-:Y:S02]  /*0d80*/  IMAD.SHL.U32 R0, R32, 0x10, RZ ;  /* 0x0000001020007824 */ /* 0x000fe400078e00ff */
[----:B------:R-:W-:Y:S01]  /*0d90*/  IMAD.IADD R26, R22, 0x1, R27 ;  /* 0x00000001161a7824 */ /* 0x000fe200078e021b */
[----:B------:R-:W-:Y:S01]  /*0da0*/  UIADD3 UR4, UPT, UPT, -UR5, URZ, URZ ;  /* 0x000000ff05047290 */ /* 0x000fe2000fffe1ff */
[----:B0-----:R-:W-:-:S05]  /*0db0*/  IMAD R25, R27, UR8, R0 ;  /* 0x000000081b197c24 */ /* 0x001fca000f8e0200 */
[----:B------:R-:W-:-:S07]  /*0dc0*/  MOV R0, UR4 ;  /* 0x0000000400007c02 */ /* 0x000fce0008000f00 */
.L_x_10:
[----:B------:R-:W0:Y:S01]  /*0dd0*/  LDC R22, c[0x0][0x388] ;  /* 0x0000e200ff167b82 */ /* 0x000e220000000800 */
[----:B------:R-:W-:Y:S02]  /*0de0*/  VIADD R27, R27, 0x10 ;  /* 0x000000101b1b7836 */ /* 0x000fe40000000000 */
[----:B------:R-:W-:-:S05]  /*0df0*/  VIADD R0, R0, 0x1 ;  /* 0x0000000100007836 */ /* 0x000fca0000000000 */
[----:B------:R-:W1:Y:S01]  /*0e00*/  LDC.64 R2, c[0x0][0x380] ;  /* 0x0000e000ff027b82 */ /* 0x000e620000000a00 */
[----:B------:R-:W-:Y:S02]  /*0e10*/  ISETP.NE.AND P1, PT, R0, RZ, PT ;  /* 0x000000ff0000720c */ /* 0x000fe40003f25270 */
[----:B0-----:R-:W-:-:S04]  /*0e20*/  ISETP.GT.AND P0, PT, R27, R22, PT ;  /* 0x000000161b00720c */ /* 0x001fc80003f04270 */
[----:B-1----:R-:W-:-:S04]  /*0e30*/  ISETP.GT.OR P0, PT, R31, R2, P0 ;  /* 0x000000021f00720c */ /* 0x002fc80000704670 */
[----:B------:R-:W-:-:S13]  /*0e40*/  ISETP.GT.OR P0, PT, R24, R3, P0 ;  /* 0x000000031800720c */ /* 0x000fda0000704670 */
[----:B------:R-:W-:Y:S05]  /*0e50*/  @P0 BRA `(.L_x_9) ;  /* 0x0000000000880947 */ /* 0x000fea0003800000 */
        /* <DEDUP_REMOVED lines=10> */
[----:B------:R-:W-:-:S03]  /*0f00*/  LEA.HI.X R19, R16, R19, R17, 0x2, P0 ;  /* 0x0000001310137211 */ /* 0x000fc600000f1411 */
[----:B------:R-:W-:Y:S02]  /*0f10*/  IMAD.WIDE.U32 R34, R2, 0x10, R18 ;  /* 0x0000001002227825 */ /* 0x000fe400078e0012 */
[----:B------:R-:W3:Y:S01]  /*0f20*/  LDG.E R33, desc[UR6][R18.64] ;  /* 0x0000000612217981 */ /* 0x000ee2000c1e1900 */
[----:B------:R-:W-:-:S03]  /*0f30*/  SHF.R.U32.HI R16, RZ, 0x1, R22 ;  /* 0x00000001ff107819 */ /* 0x000fc60000011616 */
[----:B------:R-:W4:Y:S04]  /*0f40*/  LDG.E R29, desc[UR6][R18.64+0x10] ;  /* 0x00001006121d7981 */ /* 0x000f28000c1e1900 */
[----:B------:R-:W5:Y:S04]  /*0f50*/  LDG.E R3, desc[UR6][R34.64] ;  /* 0x0000000622037981 */ /* 0x000f68000c1e1900 */
[----:B------:R-:W5:Y:S01]  /*0f60*/  LDG.E R28, desc[UR6][R34.64+0x10] ;  /* 0x00001006221c7981 */ /* 0x000f62000c1e1900 */
[----:B------:R-:W-:-:S04]  /*0f70*/  IMAD.WIDE.U32 R6, R21, R16, R6 ;  /* 0x0000001015067225 */ /* 0x000fc800078e0006 */
[----:B--2---:R-:W-:-:S03]  /*0f80*/  IMAD.WIDE.U32 R4, R26, 0x2, R4 ;  /* 0x000000021a047825 */ /* 0x004fc600078e0004 */
[----:B------:R-:W-:-:S04]  /*0f90*/  LEA R20, P0, R6, R4, 0x2 ;  /* 0x0000000406147211 */ /* 0x000fc800078010ff */
[----:B------:R-:W-:-:S03]  /*0fa0*/  LEA.HI.X R21, R6, R5, R7, 0x2, P0 ;  /* 0x0000000506157211 */ /* 0x000fc600000f1407 */
[----:B------:R-:W-:Y:S02]  /*0fb0*/  IMAD.WIDE.U32 R22, R22, 0x10, R20 ;  /* 0x0000001016167825 */ /* 0x000fe400078e0014 */
[----:B------:R-:W2:Y:S04]  /*0fc0*/  LDG.E R16, desc[UR6][R20.64] ;  /* 0x0000000614107981 */ /* 0x000ea8000c1e1900 */
[----:B------:R-:W2:Y:S04]  /*0fd0*/  LDG.E R17, desc[UR6][R20.64+0x10] ;  /* 0x0000100614117981 */ /* 0x000ea8000c1e1900 */
[----:B------:R-:W2:Y:S04]  /*0fe0*/  LDG.E R18, desc[UR6][R22.64] ;  /* 0x0000000616127981 */ /* 0x000ea8000c1e1900 */
[----:B------:R-:W2:Y:S01]  /*0ff0*/  LDG.E R19, desc[UR6][R22.64+0x10] ;  /* 0x0000100616137981 */ /* 0x000ea2000c1e1900 */
[----:B------:R-:W-:Y:S05]  /*1000*/  WARPSYNC.ALL ;  /* 0x0000000000007948 */ /* 0x000fea0003800000 */
[----:B---3--:R-:W-:Y:S04]  /*1010*/  MOVM.16.MT88 R4, R33 ;  /* 0x000000002104723a */ /* 0x008fe80000000000 */
[----:B----4-:R-:W-:Y:S04]  /*1020*/  MOVM.16.MT88 R5, R29 ;  /* 0x000000001d05723a */ /* 0x010fe80000000000 */
[----:B-----5:R-:W-:Y:S04]  /*1030*/  MOVM.16.MT88 R6, R3 ;  /* 0x000000000306723a */ /* 0x020fe80000000000 */
[----:B------:R-:W2:Y:S02]  /*1040*/  MOVM.16.MT88 R7, R28 ;  /* 0x000000001c07723a */ /* 0x000ea40000000000 */
[C---:B--2---:R-:W-:Y:S08]  /*1050*/  HMMA.16816.F32 R8, R4.reuse, R16, R8 ;  /* 0x000000100408723c */ /* 0x044ff00000001808 */
[----:B------:R-:W-:-:S15]  /*1060*/  HMMA.16816.F32 R12, R4, R18, R12 ;  /* 0x00000012040c723c */ /* 0x000fde000000180c */
[----:B------:R-:W-:-:S05]  /*1070*/  NOP ;  /* 0x0000000000007918 */ /* 0x000fca0000000000 */
.L_x_9:
[----:B------:R-:W-:Y:S02]  /*1080*/  IMAD R25, R2, 0x10, R25 ;  /* 0x0000001002197824 */ /* 0x000fe400078e0219 */
[----:B------:R-:W-:Y:S01]  /*1090*/  VIADD R26, R26, 0x10 ;  /* 0x000000101a1a7836 */ /* 0x000fe20000000000 */
[----:B------:R-:W-:Y:S06]  /*10a0*/  @P1 BRA `(.L_x_10) ;  /* 0xfffffffc00481947 */ /* 0x000fec000383ffff */
.L_x_8:
[----:B------:R-:W-:Y:S05]  /*10b0*/  BSYNC.RECONVERGENT B0 ;  /* 0x0000000000007941 */ /* 0x000fea0003800200 */
.L_x_0:
[----:B------:R-:W0:Y:S01]  /*10c0*/  LDC.64 R16, c[0x0][0x380] ;  /* 0x0000e000ff107b82 */ /* 0x000e220000000a00 */
[----:B------:R-:W-:Y:S01]  /*10d0*/  SHF.L.U32 R30, R30, 0x4, RZ ;  /* 0x000000041e1e7819 */ /* 0x000fe200000006ff */
[----:B------:R-:W-:-:S04]  /*10e0*/  IMAD.SHL.U32 R5, R32, 0x10, RZ ;  /* 0x0000001020057824 */ /* 0x000fc800078e00ff */
[----:B------:R-:W-:Y:S01]  /*10f0*/  VIADD R0, R30, 0x10 ;  /* 0x000000101e007836 */ /* 0x000fe20000000000 */
[----:B------:R-:W-:-:S04]  /*1100*/  IADD3 R3, PT, PT, R5, 0x10, RZ ;  /* 0x0000001005037810 */ /* 0x000fc80007ffe0ff */
[----:B0-----:R-:W-:-:S04]  /*1110*/  ISETP.GT.AND P0, PT, R0, R17, PT ;  /* 0x000000110000720c */ /* 0x001fc80003f04270 */
[----:B------:R-:W-:-:S13]  /*1120*/  ISETP.GT.OR P0, PT, R3, R16, P0 ;  /* 0x000000100300720c */ /* 0x000fda0000704670 */
[----:B------:R-:W-:Y:S05]  /*1130*/  @P0 EXIT ;  /* 0x000000000000094d */ /* 0x000fea0003800000 */
[----:B------:R-:W0:Y:S01]  /*1140*/  S2R R4, SR_LANEID ;  /* 0x0000000000047919 */ /* 0x000e220000000000 */
[----:B------:R-:W1:Y:S01]  /*1150*/  LDC.64 R2, c[0x0][0x3a8] ;  /* 0x0000ea00ff027b82 */ /* 0x000e620000000a00 */
[----:B------:R-:W-:-:S04]  /*1160*/  IMAD R5, R30, R16, R5 ;  /* 0x000000101e057224 */ /* 0x000fc800078e0205 */
[----:B-1----:R-:W-:-:S04]  /*1170*/  IMAD.WIDE.U32 R2, R5, 0x4, R2 ;  /* 0x0000000405027825 */ /* 0x002fc800078e0002 */
[----:B------:R-:W-:Y:S02]  /*1180*/  IMAD.MOV.U32 R5, RZ, RZ, RZ ;  /* 0x000000ffff057224 */ /* 0x000fe400078e00ff */
[----:B0-----:R-:W-:Y:S01]  /*1190*/  IMAD.SHL.U32 R7, R4, 0x2, RZ ;  /* 0x0000000204077824 */ /* 0x001fe200078e00ff */
[----:B------:R-:W-:-:S04]  /*11a0*/  SHF.R.U32.HI R4, RZ, 0x2, R4 ;  /* 0x00000002ff047819 */ /* 0x000fc80000011604 */
[----:B------:R-:W-:-:S05]  /*11b0*/  LOP3.LUT R7, R7, 0x6, RZ, 0xe2, !PT ;  /* 0x0000000607077812 */ /* 0x000fca00078ee2ff */
[----:B------:R-:W-:-:S04]  /*11c0*/  IMAD.WIDE.U32 R4, R7, R16, R4 ;  /* 0x0000001007047225 */ /* 0x000fc800078e0004 */
[----:B------:R-:W-:Y:S01]  /*11d0*/  IMAD.WIDE.U32 R6, R16, 0x4, RZ ;  /* 0x0000000410067825 */ /* 0x000fe200078e00ff */
[----:B------:R-:W-:-:S04]  /*11e0*/  LEA R2, P0, R4, R2, 0x2 ;  /* 0x0000000204027211 */ /* 0x000fc800078010ff */
[----:B------:R-:W-:Y:S01]  /*11f0*/  LEA.HI.X R3, R4, R3, R5, 0x2, P0 ;  /* 0x0000000304037211 */ /* 0x000fe200000f1405 */
[----:B------:R-:W-:Y:S01]  /*1200*/  IMAD.WIDE.U32 R18, R16, 0x20, R6 ;  /* 0x0000002010127825 */ /* 0x000fe200078e0006 */
[----:B------:R-:W-:-:S03]  /*1210*/  IADD3 R4, P0, PT, R6, R2, RZ ;  /* 0x0000000206047210 */ /* 0x000fc60007f1e0ff */
[----:B------:R-:W-:Y:S01]  /*1220*/  IMAD.WIDE.U32 R16, R16, 0x20, R2 ;  /* 0x0000002010107825 */ /* 0x000fe200078e0002 */
[----:B------:R-:W-:Y:S01]  /*1230*/  IADD3 R6, P1, PT, R18, R2, RZ ;  /* 0x0000000212067210 */ /* 0x000fe20007f3e0ff */
[----:B------:R-:W2:Y:S01]  /*1240*/  LDG.E R0, desc[UR6][R2.64] ;  /* 0x0000000602007981 */ /* 0x000ea2000c1e1900 */
[----:B------:R-:W-:-:S03]  /*1250*/  IADD3.X R5, PT, PT, R7, R3, RZ, P0, !PT ;  /* 0x0000000307057210 */ /* 0x000fc600007fe4ff */
[----:B------:R-:W-:Y:S01]  /*1260*/  IMAD.X R7, R19, 0x1, R3, P1 ;  /* 0x0000000113077824 */ /* 0x000fe200008e0603 */
[----:B------:R-:W3:Y:S04]  /*1270*/  LDG.E R21, desc[UR6][R16.64] ;  /* 0x0000000610157981 */ /* 0x000ee8000c1e1900 */
[----:B------:R-:W4:Y:S04]  /*1280*/  LDG.E R18, desc[UR6][R4.64] ;  /* 0x0000000604127981 */ /* 0x000f28000c1e1900 */
[----:B------:R-:W5:Y:S04]  /*1290*/  LDG.E R19, desc[UR6][R2.64+0x20] ;  /* 0x0000200602137981 */ /* 0x000f68000c1e1900 */
[----:B------:R-:W5:Y:S04]  /*12a0*/  LDG.E R20, desc[UR6][R4.64+0x20] ;  /* 0x0000200604147981 */ /* 0x000f68000c1e1900 */
[----:B------:R-:W5:Y:S04]  /*12b0*/  LDG.E R22, desc[UR6][R6.64] ;  /* 0x0000000606167981 */ /* 0x000f68000c1e1900 */
[----:B------:R-:W5:Y:S04]  /*12c0*/  LDG.E R23, desc[UR6][R16.64+0x20] ;  /* 0x0000200610177981 */ /* 0x000f68000c1e1900 */
[----:B------:R-:W5:Y:S01]  /*12d0*/  LDG.E R24, desc[UR6][R6.64+0x20] ;  /* 0x0000200606187981 */ /* 0x000f62000c1e1900 */
[----:B------:R-:W-:Y:S05]  /*12e0*/  WARPSYNC.ALL ;  /* 0x0000000000007948 */ /* 0x000fea0003800000 */
[----:B------:R-:W2:Y:S01]  /*12f0*/  LDCU UR4, c[0x0][0x3a0] ;  /* 0x00007400ff0477ac */ /* 0x000ea20008000800 */
[----:B------:R-:W0:Y:S01]  /*1300*/  LDCU UR8, c[0x0][0x38c] ;  /* 0x00007180ff0877ac */ /* 0x000e220008000800 */
[----:B--2---:R-:W-:-:S04]  /*1310*/  FMUL R25, R0, UR4 ;  /* 0x0000000400197c20 */ /* 0x004fc80008400000 */
[----:B0-----:R-:W-:Y:S01]  /*1320*/  FFMA R25, R8, UR8, R25 ;  /* 0x0000000808197c23 */ /* 0x001fe20008000019 */
[----:B---3--:R-:W-:Y:S01]  /*1330*/  FMUL R21, R21, UR4 ;  /* 0x0000000415157c20 */ /* 0x008fe20008400000 */
[----:B----4-:R-:W-:Y:S01]  /*1340*/  FMUL R18, R18, UR4 ;  /* 0x0000000412127c20 */ /* 0x010fe20008400000 */
[----:B-----5:R-:W-:-:S03]  /*1350*/  FMUL R19, R19, UR4 ;  /* 0x0000000413137c20 */ /* 0x020fc60008400000 */
[----:B------:R-:W-:Y:S01]  /*1360*/  FFMA R9, R9, UR8, R18 ;  /* 0x0000000809097c23 */ /* 0x000fe20008000012 */
[----:B------:R-:W-:Y:S01]  /*1370*/  FMUL R20, R20, UR4 ;  /* 0x0000000414147c20 */ /* 0x000fe20008400000 */
[----:B------:R-:W-:Y:S01]  /*1380*/  FFMA R19, R10, UR8, R19 ;  /* 0x000000080a137c23 */ /* 0x000fe20008000013 */
[----:B------:R-:W-:Y:S02]  /*1390*/  FMUL R22, R22, UR4 ;  /* 0x0000000416167c20 */ /* 0x000fe40008400000 */
[----:B------:R-:W-:Y:S01]  /*13a0*/  FFMA R11, R11, UR8, R20 ;  /* 0x000000080b0b7c23 */ /* 0x000fe20008000014 */
[----:B------:R-:W-:Y:S01]  /*13b0*/  FFMA R21, R12, UR8, R21 ;  /* 0x000000080c157c23 */ /* 0x000fe20008000015 */
[----:B------:R-:W-:Y:S01]  /*13c0*/  FMUL R23, R23, UR4 ;  /* 0x0000000417177c20 */ /* 0x000fe20008400000 */
[----:B------:R-:W-:Y:S01]  /*13d0*/  FFMA R13, R13, UR8, R22 ;  /* 0x000000080d0d7c23 */ /* 0x000fe20008000016 */
[----:B------:R-:W-:Y:S01]  /*13e0*/  STG.E desc[UR6][R2.64], R25 ;  /* 0x0000001902007986 */ /* 0x000fe2000c101906 */
[----:B------:R-:W-:Y:S01]  /*13f0*/  FMUL R24, R24, UR4 ;  /* 0x0000000418187c20 */ /* 0x000fe20008400000 */
[----:B------:R-:W-:-:S02]  /*1400*/  FFMA R23, R14, UR8, R23 ;  /* 0x000000080e177c23 */ /* 0x000fc40008000017 */
[----:B------:R-:W-:Y:S01]  /*1410*/  STG.E desc[UR6][R4.64], R9 ;  /* 0x0000000904007986 */ /* 0x000fe2000c101906 */
[----:B------:R-:W-:-:S03]  /*1420*/  FFMA R15, R15, UR8, R24 ;  /* 0x000000080f0f7c23 */ /* 0x000fc60008000018 */
[----:B------:R-:W-:Y:S04]  /*1430*/  STG.E desc[UR6][R2.64+0x20], R19 ;  /* 0x0000201302007986 */ /* 0x000fe8000c101906 */
[----:B------:R-:W-:Y:S04]  /*1440*/  STG.E desc[UR6][R4.64+0x20], R11 ;  /* 0x0000200b04007986 */ /* 0x000fe8000c101906 */
[----:B------:R-:W-:Y:S04]  /*1450*/  STG.E desc[UR6][R16.64], R21 ;  /* 0x0000001510007986 */ /* 0x000fe8000c101906 */
[----:B------:R-:W-:Y:S04]  /*1460*/  STG.E desc[UR6][R6.64], R13 ;  /* 0x0000000d06007986 */ /* 0x000fe8000c101906 */
[----:B------:R-:W-:Y:S04]  /*1470*/  STG.E desc[UR6][R16.64+0x20], R23 ;  /* 0x0000201710007986 */ /* 0x000fe8000c101906 */
[----:B------:R-:W-:Y:S01]  /*1480*/  STG.E desc[UR6][R6.64+0x20], R15 ;  /* 0x0000200f06007986 */ /* 0x000fe2000c101906 */
[----:B------:R-:W-:Y:S05]  /*1490*/  EXIT ;  /* 0x000000000000794d */ /* 0x000fea0003800000 */
.L_x_11:
[----:B------:R-:W-:-:S00]  /*14a0*/  BRA `(.L_x_11) ;  /* 0xfffffffc00fc7947 */ /* 0x000fc0000383ffff */
[----:B------:R-:W-:-:S00]  /*14b0*/  NOP ;  /* 0x0000000000007918 */ /* 0x000fc00000000000 */
        /* <DEDUP_REMOVED lines=12> */
.L_x_24:


//--------------------- .text._Z15mysgemm_v12_anoiiifPK6__halfS1_fPf --------------------------
	.section	.text._Z15mysgemm_v12_anoiiifPK6__halfS1_fPf,"ax",@progbits
	.align	128
        .global         _Z15mysgemm_v12_anoiiifPK6__halfS1_fPf
        .type           _Z15mysgemm_v12_anoiiifPK6__halfS1_fPf,@function
        .size           _Z15mysgemm_v12_anoiiifPK6__halfS1_fPf,(.L_x_25 - _Z15mysgemm_v12_anoiiifPK6__halfS1_fPf)
        .other          _Z15mysgemm_v12_anoiiifPK6__halfS1_fPf,@"STO_CUDA_ENTRY STV_DEFAULT"
_Z15mysgemm_v12_anoiiifPK6__halfS1_fPf:
.text._Z15mysgemm_v12_anoiiifPK6__halfS1_fPf:
        /* <DEDUP_REMOVED lines=48> */
.L_x_19:
        /* <DEDUP_REMOVED lines=52> */
.L_x_15:
        /* <DEDUP_REMOVED lines=33> */
.L_x_16:
        /* <DEDUP_REMOVED lines=33> */
.L_x_17:
        /* <DEDUP_REMOVED lines=33> */
.L_x_18:
        /* <DEDUP_REMOVED lines=12> */
.L_x_14:
[----:B------:R-:W-:-:S07]  /*0d30*/  IADD3 R27, PT, PT, R20, -0x20, RZ ;  /* 0xffffffe0141b7810 */ /* 0x000fce0007ffe0ff */
.L_x_13:
        /* <DEDUP_REMOVED lines=9> */
.L_x_22:
        /* <DEDUP_REMOVED lines=43> */
.L_x_21:
[----:B------:R-:W-:Y:S02]  /*1080*/  IMAD R25, R2, 0x10, R25 ;  /* 0x0000001002197824 */ /* 0x000fe400078e0219 */
[----:B------:R-:W-:Y:S01]  /*1090*/  VIADD R26, R26, 0x10 ;  /* 0x000000101a1a7836 */ /* 0x000fe20000000000 */
[----:B------:R-:W-:Y:S06]  /*10a0*/  @P1 BRA `(.L_x_22) ;  /* 0xfffffffc00481947 */ /* 0x000fec000383ffff */
.L_x_20:
[----:B------:R-:W-:Y:S05]  /*10b0*/  BSYNC.RECONVERGENT B0 ;  /* 0x0000000000007941 */ /* 0x000fea0003800200 */
.L_x_12:
        /* <DEDUP_REMOVED lines=62> */
.L_x_23:
        /* <DEDUP_REMOVED lines=14> */
.L_x_25:


//--------------------- .nv.shared.reserved.0     --------------------------
	.section	.nv.shared.reserved.0,"aw",@nobits
	.weak		__nv_reservedSMEM_offset_0_alias
	.size		__nv_reservedSMEM_offset_0_alias, 0, 64
	.other		__nv_reservedSMEM_offset_0_alias,@"STO_CUDA_RESERVED_SHARED STV_DEFAULT"
__nv_reservedSMEM_offset_0_alias:
	.zero		0
	.zero		64


//--------------------- .nv.constant0._Z11mysgemm_v12iiifPK6__halfS1_fPf --------------------------
	.section	.nv.constant0._Z11mysgemm_v12iiifPK6__halfS1_fPf,"a",@progbits
	.sectionflags	@""
	.align	4
.nv.constant0._Z11mysgemm_v12iiifPK6__halfS1_fPf:
	.zero		944


//--------------------- .nv.constant0._Z15mysgemm_v12_anoiiifPK6__halfS1_fPf --------------------------
	.section	.nv.constant0._Z15mysgemm_v12_anoiiifPK6__halfS1_fPf,"a",@progbits
	.sectionflags	@""
	.align	4
.nv.constant0._Z15mysgemm_v12_anoiiifPK6__halfS1_fPf:
	.zero		944


//--------------------- SYMBOLS --------------------------

	.type		.nv.reservedSmem.offset0,@object
	.size		.nv.reservedSmem.offset0,0x4
